// auto-generated by cutlass_sweep.conv — config: {"arch": "sm_100", "cluster_m": 1, "cluster_n": 1, "conv_kind": "fprop", "dtype": "bf16", "ndim": 3, "tile_k": 64, "tile_m": 64, "tile_n": 64}
#include "cutlass/cutlass.h"
#include "cute/tensor.hpp"
#include "cutlass/kernel_hardware_info.hpp"
#include "cutlass/conv/convolution.h"
#include "cutlass/conv/dispatch_policy.hpp"
#include "cutlass/conv/collective/collective_builder.hpp"
#include "cutlass/conv/kernel/conv_universal.hpp"
#include "cutlass/conv/device/conv_universal_adapter.hpp"
#include "cutlass/epilogue/collective/collective_builder.hpp"

using namespace cute;
using Elem = cutlass::bfloat16_t;
using Acc  = float;
using LayoutAB = cutlass::layout::TensorNDHWC;
using LayoutC  = cutlass::layout::TensorNDHWC;
constexpr auto ConvOp = cutlass::conv::Operator::kFprop;
using TileShape    = Shape<_64, _64, Shape<_64>>;
using ClusterShape = Shape<_1, _1, _1>;

using CollectiveEpilogue = typename cutlass::epilogue::collective::CollectiveBuilder<
    cutlass::arch::Sm100, cutlass::arch::OpClassTensorOp,
    TileShape, ClusterShape,
    cutlass::epilogue::collective::EpilogueTileAuto,
    Acc, Acc,
    Elem, LayoutC, 128 / cutlass::sizeof_bits<Elem>::value,
    Elem, LayoutC, 128 / cutlass::sizeof_bits<Elem>::value,
    cutlass::epilogue::collective::EpilogueScheduleAuto
  >::CollectiveOp;

using CollectiveMainloop = typename cutlass::conv::collective::CollectiveBuilder<
    cutlass::arch::Sm100, cutlass::arch::OpClassTensorOp, ConvOp,
    Elem, LayoutAB, 128 / cutlass::sizeof_bits<Elem>::value,
    Elem, LayoutAB, 128 / cutlass::sizeof_bits<Elem>::value,
    Acc,
    TileShape, ClusterShape,
    cutlass::conv::collective::StageCountAutoCarveout<
        static_cast<int>(sizeof(typename CollectiveEpilogue::SharedStorage))>,
    cutlass::conv::collective::KernelScheduleAuto
  >::CollectiveOp;

using ProblemShape = cutlass::conv::ConvProblemShape<
    ConvOp, CollectiveMainloop::DispatchPolicy::NumSpatialDimensions>;
using ConvKernel = cutlass::conv::kernel::ConvUniversal<
    ProblemShape, CollectiveMainloop, CollectiveEpilogue>;
using Conv = cutlass::conv::device::ConvUniversalAdapter<ConvKernel>;

auto* _anchor = &cutlass::device_kernel<ConvKernel>;


// ===== COMPILED SASS (sm_100a) =====

	.target	sm_100a

	.elftype	@"ET_EXEC"


//--------------------- .note.nv.tkinfo           --------------------------
	.section	.note.nv.tkinfo,"",@"SHT_NOTE"
	.sectionflags	@"SHF_NOTE_NV_TKINFO"
	.tkinfo
        /*0018*/ 	.word	0x00000002
        /*0030*/ 	.string	""
        /*0030*/ 	.string	"ptxas"
        /*0030*/ 	.string	"Cuda compilation tools, release 13.0, V13.0.88"
        /*0030*/ 	.string	"Build cuda_13.0.r13.0/compiler.36424714_0"
        /*0030*/ 	.string	"-arch sm_100a -m 64 "



//--------------------- .note.nv.cuinfo           --------------------------
	.section	.note.nv.cuinfo,"",@"SHT_NOTE"
	.sectionflags	@"SHF_NOTE_NV_CUINFO"
        /*0018*/ 	.short	0x0002
        /*001a*/ 	.short	0x0064
        /*001c*/ 	.short	0x0082
	.zero		2


//--------------------- .nv.info                  --------------------------
	.section	.nv.info,"",@"SHT_CUDA_INFO"
	.align	4


	//----- nvinfo : EIATTR_REGCOUNT
	.align		4
        /*0000*/ 	.byte	0x04, 0x2f
        /*0002*/ 	.short	(.L_19 - .L_18)
	.align		4
.L_18:
        /*0004*/ 	.word	index@(_ZN7cutlass13device_kernelINS_4conv6kernel13ConvUniversalINS1_16ConvProblemShapeILNS1_8OperatorE0ELi3EEENS1_10collective14CollectiveConvINS1_47MainloopSm100TmaUmmaWarpSpecializedImplicitGemmILS5_0ELi13ELi3ELi1ELi2EN4cute5tupleIJNSA_1CILi1EEESD_SD_EEEEENSB_IJNSC_ILi64EEESG_NSB_IJSG_EEEEEENS_10bfloat16_tESJ_NSA_8TiledMMAINSA_8MMA_AtomIJNSA_20SM100_MMA_F16BF16_SSISJ_SJ_fLi64ELi64ELNSA_4UMMA5MajorE0ELSO_0ELNSN_7ScaleInE0ELSP_0EEEEEENSA_6LayoutISE_NSB_IJNSC_ILi0EEEST_ST_EEEEENSB_IJNSA_10UnderscoreESW_SW_EEEEENS7_6detail27Sm100ImplicitGemmTileTraitsINSA_20SM90_TMA_LOAD_IM2COLENSA_14ComposedLayoutINSA_7SwizzleILi3ELi4ELi3EEENSA_18smem_ptr_flag_bitsILi16EEENSS_INSB_IJNSC_ILi8EEESG_EEENSB_IJSG_SD_EEEEEEEvEENS10_INSA_13SM90_TMA_LOADES1B_vEEEENS_8epilogue10collective18CollectiveEpilogueINS1G_23Sm100TmaWarpSpecializedILi3ELi2ELi16ELb1ELb0EEEJSI_NSB_IJNSS_ISG_SD_EENSS_INSC_ILi32EEESD_EEEEESJ_NSB_IJNSB_IJllllEEESD_ST_EEESJ_S1Q_NS1G_6fusion15FusionCallbacksIS1K_NS1R_17LinearCombinationISJ_fSJ_fLNS_15FloatRoundStyleE2EEESI_S1O_JEEENSA_5SM1004TMEM4LOAD26SM100_TMEM_LOAD_16dp256b4xES11_NS12_INS13_ILi2ELi4ELi3EEES16_NSS_INSB_IJS17_S1M_EEENSB_IJS1M_SD_EEEEEEENSA_17SM75_U32x4_LDSM_NENSA_21SM90_TMA_STORE_IM2COLES25_NSA_17SM90_U32x4_STSM_NENSA_39AutoVectorizingCopyWithAssumedAlignmentILi128EEEEEEvvEEEEvNT_6ParamsE)
        /*0008*/ 	.word	0x0000004d


	//----- nvinfo : EIATTR_FRAME_SIZE
	.align		4
.L_19:
        /*000c*/ 	.byte	0x04, 0x11
        /*000e*/ 	.short	(.L_21 - .L_20)
	.align		4
.L_20:
        /*0010*/ 	.word	index@($__internal_2_$__cuda_sm10x_tcgen05_guardrail_trap_unallocated_columns_being_dealloced)
        /*0014*/ 	.word	0x00000008


	//----- nvinfo : EIATTR_FRAME_SIZE
	.align		4
.L_21:
        /*0018*/ 	.byte	0x04, 0x11
        /*001a*/ 	.short	(.L_23 - .L_22)
	.align		4
.L_22:
        /*001c*/ 	.word	index@($__internal_1_$__cuda_sm10x_tcgen05_guardrail_trap_phase_invalid_during_alloc)
        /*0020*/ 	.word	0x00000008


	//----- nvinfo : EIATTR_FRAME_SIZE
	.align		4
.L_23:
        /*0024*/ 	.byte	0x04, 0x11
        /*0026*/ 	.short	(.L_25 - .L_24)
	.align		4
.L_24:
        /*0028*/ 	.word	index@($__internal_0_$__cuda_sm10x_tcgen05_guardrail_trap_col_being_dealloced_not_returned_by_alloc)
        /*002c*/ 	.word	0x00000008


	//----- nvinfo : EIATTR_FRAME_SIZE
	.align		4
.L_25:
        /*0030*/ 	.byte	0x04, 0x11
        /*0032*/ 	.short	(.L_27 - .L_26)
	.align		4
.L_26:
        /*0034*/ 	.word	index@(_ZN7cutlass13device_kernelINS_4conv6kernel13ConvUniversalINS1_16ConvProblemShapeILNS1_8OperatorE0ELi3EEENS1_10collective14CollectiveConvINS1_47MainloopSm100TmaUmmaWarpSpecializedImplicitGemmILS5_0ELi13ELi3ELi1ELi2EN4cute5tupleIJNSA_1CILi1EEESD_SD_EEEEENSB_IJNSC_ILi64EEESG_NSB_IJSG_EEEEEENS_10bfloat16_tESJ_NSA_8TiledMMAINSA_8MMA_AtomIJNSA_20SM100_MMA_F16BF16_SSISJ_SJ_fLi64ELi64ELNSA_4UMMA5MajorE0ELSO_0ELNSN_7ScaleInE0ELSP_0EEEEEENSA_6LayoutISE_NSB_IJNSC_ILi0EEEST_ST_EEEEENSB_IJNSA_10UnderscoreESW_SW_EEEEENS7_6detail27Sm100ImplicitGemmTileTraitsINSA_20SM90_TMA_LOAD_IM2COLENSA_14ComposedLayoutINSA_7SwizzleILi3ELi4ELi3EEENSA_18smem_ptr_flag_bitsILi16EEENSS_INSB_IJNSC_ILi8EEESG_EEENSB_IJSG_SD_EEEEEEEvEENS10_INSA_13SM90_TMA_LOADES1B_vEEEENS_8epilogue10collective18CollectiveEpilogueINS1G_23Sm100TmaWarpSpecializedILi3ELi2ELi16ELb1ELb0EEEJSI_NSB_IJNSS_ISG_SD_EENSS_INSC_ILi32EEESD_EEEEESJ_NSB_IJNSB_IJllllEEESD_ST_EEESJ_S1Q_NS1G_6fusion15FusionCallbacksIS1K_NS1R_17LinearCombinationISJ_fSJ_fLNS_15FloatRoundStyleE2EEESI_S1O_JEEENSA_5SM1004TMEM4LOAD26SM100_TMEM_LOAD_16dp256b4xES11_NS12_INS13_ILi2ELi4ELi3EEES16_NSS_INSB_IJS17_S1M_EEENSB_IJS1M_SD_EEEEEEENSA_17SM75_U32x4_LDSM_NENSA_21SM90_TMA_STORE_IM2COLES25_NSA_17SM90_U32x4_STSM_NENSA_39AutoVectorizingCopyWithAssumedAlignmentILi128EEEEEEvvEEEEvNT_6ParamsE)
        /*0038*/ 	.word	0x00000008


	//----- nvinfo : EIATTR_MIN_STACK_SIZE
	.align		4
.L_27:
        /*003c*/ 	.byte	0x04, 0x12
        /*003e*/ 	.short	(.L_29 - .L_28)
	.align		4
.L_28:
        /*0040*/ 	.word	index@(_ZN7cutlass13device_kernelINS_4conv6kernel13ConvUniversalINS1_16ConvProblemShapeILNS1_8OperatorE0ELi3EEENS1_10collective14CollectiveConvINS1_47MainloopSm100TmaUmmaWarpSpecializedImplicitGemmILS5_0ELi13ELi3ELi1ELi2EN4cute5tupleIJNSA_1CILi1EEESD_SD_EEEEENSB_IJNSC_ILi64EEESG_NSB_IJSG_EEEEEENS_10bfloat16_tESJ_NSA_8TiledMMAINSA_8MMA_AtomIJNSA_20SM100_MMA_F16BF16_SSISJ_SJ_fLi64ELi64ELNSA_4UMMA5MajorE0ELSO_0ELNSN_7ScaleInE0ELSP_0EEEEEENSA_6LayoutISE_NSB_IJNSC_ILi0EEEST_ST_EEEEENSB_IJNSA_10UnderscoreESW_SW_EEEEENS7_6detail27Sm100ImplicitGemmTileTraitsINSA_20SM90_TMA_LOAD_IM2COLENSA_14ComposedLayoutINSA_7SwizzleILi3ELi4ELi3EEENSA_18smem_ptr_flag_bitsILi16EEENSS_INSB_IJNSC_ILi8EEESG_EEENSB_IJSG_SD_EEEEEEEvEENS10_INSA_13SM90_TMA_LOADES1B_vEEEENS_8epilogue10collective18CollectiveEpilogueINS1G_23Sm100TmaWarpSpecializedILi3ELi2ELi16ELb1ELb0EEEJSI_NSB_IJNSS_ISG_SD_EENSS_INSC_ILi32EEESD_EEEEESJ_NSB_IJNSB_IJllllEEESD_ST_EEESJ_S1Q_NS1G_6fusion15FusionCallbacksIS1K_NS1R_17LinearCombinationISJ_fSJ_fLNS_15FloatRoundStyleE2EEESI_S1O_JEEENSA_5SM1004TMEM4LOAD26SM100_TMEM_LOAD_16dp256b4xES11_NS12_INS13_ILi2ELi4ELi3EEES16_NSS_INSB_IJS17_S1M_EEENSB_IJS1M_SD_EEEEEEENSA_17SM75_U32x4_LDSM_NENSA_21SM90_TMA_STORE_IM2COLES25_NSA_17SM90_U32x4_STSM_NENSA_39AutoVectorizingCopyWithAssumedAlignmentILi128EEEEEEvvEEEEvNT_6ParamsE)
        /*0044*/ 	.word	0x00000008
.L_29:


//--------------------- .nv.compat                --------------------------
	.section	.nv.compat,"",@"SHT_CUDA_COMPAT_INFO"
	.align	4
        /*0000*/ 	.byte	0x02, 0x09, 0x01, 0x00, 0x02, 0x02, 0x02, 0x00, 0x02, 0x05, 0x05, 0x00, 0x03, 0x07, 0x01, 0x01
        /*0010*/ 	.byte	0x02, 0x03, 0x01, 0x00, 0x02, 0x06, 0x01, 0x00, 0x04, 0x0b, 0x08, 0x00, 0x09, 0x00, 0x00, 0x00
        /*0020*/ 	.byte	0x00, 0x00, 0x00, 0x00


//--------------------- .nv.info._ZN7cutlass13device_kernelINS_4conv6kernel13ConvUniversalINS1_16ConvProblemShapeILNS1_8OperatorE0ELi3EEENS1_10collective14CollectiveConvINS1_47MainloopSm100TmaUmmaWarpSpecializedImplicitGemmILS5_0ELi13ELi3ELi1ELi2EN4cute5tupleIJNSA_1CILi1EEESD_SD_EEEEENSB_IJNSC_ILi64EEESG_NSB_IJSG_EEEEEENS_10bfloat16_tESJ_NSA_8TiledMMAINSA_8MMA_AtomIJNSA_20SM100_MMA_F16BF16_SSISJ_SJ_fLi64ELi64ELNSA_4UMMA5MajorE0ELSO_0ELNSN_7ScaleInE0ELSP_0EEEEEENSA_6LayoutISE_NSB_IJNSC_ILi0EEEST_ST_EEEEENSB_IJNSA_10UnderscoreESW_SW_EEEEENS7_6detail27Sm100ImplicitGemmTileTraitsINSA_20SM90_TMA_LOAD_IM2COLENSA_14ComposedLayoutINSA_7SwizzleILi3ELi4ELi3EEENSA_18smem_ptr_flag_bitsILi16EEENSS_INSB_IJNSC_ILi8EEESG_EEENSB_IJSG_SD_EEEEEEEvEENS10_INSA_13SM90_TMA_LOADES1B_vEEEENS_8epilogue10collective18CollectiveEpilogueINS1G_23Sm100TmaWarpSpecializedILi3ELi2ELi16ELb1ELb0EEEJSI_NSB_IJNSS_ISG_SD_EENSS_INSC_ILi32EEESD_EEEEESJ_NSB_IJNSB_IJllllEEESD_ST_EEESJ_S1Q_NS1G_6fusion15FusionCallbacksIS1K_NS1R_17LinearCombinationISJ_fSJ_fLNS_15FloatRoundStyleE2EEESI_S1O_JEEENSA_5SM1004TMEM4LOAD26SM100_TMEM_LOAD_16dp256b4xES11_NS12_INS13_ILi2ELi4ELi3EEES16_NSS_INSB_IJS17_S1M_EEENSB_IJS1M_SD_EEEEEEENSA_17SM75_U32x4_LDSM_NENSA_21SM90_TMA_STORE_IM2COLES25_NSA_17SM90_U32x4_STSM_NENSA_39AutoVectorizingCopyWithAssumedAlignmentILi128EEEEEEvvEEEEvNT_6ParamsE --------------------------
	.section	.nv.info._ZN7cutlass13device_kernelINS_4conv6kernel13ConvUniversalINS1_16ConvProblemShapeILNS1_8OperatorE0ELi3EEENS1_10collective14CollectiveConvINS1_47MainloopSm100TmaUmmaWarpSpecializedImplicitGemmILS5_0ELi13ELi3ELi1ELi2EN4cute5tupleIJNSA_1CILi1EEESD_SD_EEEEENSB_IJNSC_ILi64EEESG_NSB_IJSG_EEEEEENS_10bfloat16_tESJ_NSA_8TiledMMAINSA_8MMA_AtomIJNSA_20SM100_MMA_F16BF16_SSISJ_SJ_fLi64ELi64ELNSA_4UMMA5MajorE0ELSO_0ELNSN_7ScaleInE0ELSP_0EEEEEENSA_6LayoutISE_NSB_IJNSC_ILi0EEEST_ST_EEEEENSB_IJNSA_10UnderscoreESW_SW_EEEEENS7_6detail27Sm100ImplicitGemmTileTraitsINSA_20SM90_TMA_LOAD_IM2COLENSA_14ComposedLayoutINSA_7SwizzleILi3ELi4ELi3EEENSA_18smem_ptr_flag_bitsILi16EEENSS_INSB_IJNSC_ILi8EEESG_EEENSB_IJSG_SD_EEEEEEEvEENS10_INSA_13SM90_TMA_LOADES1B_vEEEENS_8epilogue10collective18CollectiveEpilogueINS1G_23Sm100TmaWarpSpecializedILi3ELi2ELi16ELb1ELb0EEEJSI_NSB_IJNSS_ISG_SD_EENSS_INSC_ILi32EEESD_EEEEESJ_NSB_IJNSB_IJllllEEESD_ST_EEESJ_S1Q_NS1G_6fusion15FusionCallbacksIS1K_NS1R_17LinearCombinationISJ_fSJ_fLNS_15FloatRoundStyleE2EEESI_S1O_JEEENSA_5SM1004TMEM4LOAD26SM100_TMEM_LOAD_16dp256b4xES11_NS12_INS13_ILi2ELi4ELi3EEES16_NSS_INSB_IJS17_S1M_EEENSB_IJS1M_SD_EEEEEEENSA_17SM75_U32x4_LDSM_NENSA_21SM90_TMA_STORE_IM2COLES25_NSA_17SM90_U32x4_STSM_NENSA_39AutoVectorizingCopyWithAssumedAlignmentILi128EEEEEEvvEEEEvNT_6ParamsE,"",@"SHT_CUDA_INFO"
	.sectionflags	@""
	.align	4


	//----- nvinfo : EIATTR_CUDA_API_VERSION
	.align		4
        /*0000*/ 	.byte	0x04, 0x37
        /*0002*/ 	.short	(.L_31 - .L_30)
.L_30:
        /*0004*/ 	.word	0x00000082


	//----- nvinfo : EIATTR_KPARAM_INFO
	.align		4
.L_31:
        /*0008*/ 	.byte	0x04, 0x17
        /*000a*/ 	.short	(.L_33 - .L_32)
.L_32:
        /*000c*/ 	.word	0x00000000
        /*0010*/ 	.short	0x0000
        /*0012*/ 	.short	0x0000
        /*0014*/ 	.byte	0x00, 0xf0, 0x01, 0x24


	//----- nvinfo : EIATTR_AT_ENTRY_FRAGMENTS
	.align		4
.L_33:
        /*0018*/ 	.byte	0x04, 0x4f
        /*001a*/ 	.short	(.L_35 - .L_34)


	//   ....[0]....
.L_34:
        /*001c*/ 	.word	0x00000006


	//----- nvinfo : EIATTR_RESERVED_SMEM_USED
	.align		4
.L_35:
        /*0020*/ 	.byte	0x01, 0x41
	.zero		2


	//----- nvinfo : EIATTR_SPARSE_MMA_MASK
	.align		4
        /*0024*/ 	.byte	0x03, 0x50
        /*0026*/ 	.short	0x0000


	//----- nvinfo : EIATTR_TCGEN05_1CTA_USED
	.align		4
        /*0028*/ 	.byte	0x01, 0x51
	.zero		2


	//----- nvinfo : EIATTR_MAXREG_COUNT
	.align		4
        /*002c*/ 	.byte	0x03, 0x1b
        /*002e*/ 	.short	0x00ff


	//----- nvinfo : EIATTR_NUM_BARRIERS
	.align		4
        /*0030*/ 	.byte	0x02, 0x4c
        /*0032*/ 	.byte	0x07
	.zero		1


	//----- nvinfo : EIATTR_EXTERNS
	.align		4
        /*0034*/ 	.byte	0x04, 0x0f
        /*0036*/ 	.short	(.L_37 - .L_36)


	//   ....[0]....
	.align		4
.L_36:
        /*0038*/ 	.word	index@(__assertfail)


	//----- nvinfo : EIATTR_MERCURY_ISA_VERSION
	.align		4
.L_37:
        /*003c*/ 	.byte	0x03, 0x5f
        /*003e*/ 	.short	0x0101


	//----- nvinfo : EIATTR_INT_WARP_WIDE_INSTR_OFFSETS
	.align		4
        /*0040*/ 	.byte	0x04, 0x31
        /*0042*/ 	.short	(.L_39 - .L_38)


	//   ....[0]....
.L_38:
        /*0044*/ 	.word	0x00004270


	//   ....[1]....
        /*0048*/ 	.word	0x00004290


	//   ....[2]....
        /*004c*/ 	.word	0x000042c0


	//   ....[3]....
        /*0050*/ 	.word	0x00004fc0


	//   ....[4]....
        /*0054*/ 	.word	0x000050e0


	//   ....[5]....
        /*0058*/ 	.word	0x00005290


	//   ....[6]....
        /*005c*/ 	.word	0x000052f0


	//----- nvinfo : EIATTR_COOP_GROUP_MASK_REGIDS
	.align		4
.L_39:
        /*0060*/ 	.byte	0x04, 0x29
        /*0062*/ 	.short	(.L_41 - .L_40)


	//   ....[0]....
.L_40:
        /*0064*/ 	.word	0xffffffff


	//   ....[1]....
        /*0068*/ 	.word	0xffffffff


	//   ....[2]....
        /*006c*/ 	.word	0xffffffff


	//   ....[3]....
        /*0070*/ 	.word	0xffffffff


	//   ....[4]....
        /*0074*/ 	.word	0xffffffff


	//   ....[5]....
        /*0078*/ 	.word	0xffffffff


	//   ....[6]....
        /*007c*/ 	.word	0xffffffff


	//   ....[7]....
        /*0080*/ 	.word	0xffffffff


	//   ....[8]....
        /*0084*/ 	.word	0xffffffff


	//   ....[9]....
        /*0088*/ 	.word	0xffffffff


	//   ....[10]....
        /*008c*/ 	.word	0xffffffff


	//   ....[11]....
        /*0090*/ 	.word	0xffffffff


	//----- nvinfo : EIATTR_COOP_GROUP_INSTR_OFFSETS
	.align		4
.L_41:
        /*0094*/ 	.byte	0x04, 0x28
        /*0096*/ 	.short	(.L_43 - .L_42)


	//   ....[0]....
.L_42:
        /*0098*/ 	.word	0x00000090


	//   ....[1]....
        /*009c*/ 	.word	0x00000520


	//   ....[2]....
        /*00a0*/ 	.word	0x000007e0


	//   ....[3]....
        /*00a4*/ 	.word	0x00000960


	//   ....[4]....
        /*00a8*/ 	.word	0x00000a60


	//   ....[5]....
        /*00ac*/ 	.word	0x00000bb0


	//   ....[6]....
        /*00b0*/ 	.word	0x000023b0


	//   ....[7]....
        /*00b4*/ 	.word	0x000035b0


	//   ....[8]....
        /*00b8*/ 	.word	0x000037c0


	//   ....[9]....
        /*00bc*/ 	.word	0x000037f0


	//   ....[10]....
        /*00c0*/ 	.word	0x00004150


	//   ....[11]....
        /*00c4*/ 	.word	0x00004390


	//----- nvinfo : EIATTR_VRC_CTA_INIT_COUNT
	.align		4
.L_43:
        /*00c8*/ 	.byte	0x02, 0x4a
        /*00ca*/ 	.byte	0x80
	.zero		1


	//----- nvinfo : EIATTR_SYSCALL_OFFSETS
	.align		4
        /*00cc*/ 	.byte	0x04, 0x46
        /*00ce*/ 	.short	(.L_45 - .L_44)


	//   ....[0]....
.L_44:
        /*00d0*/ 	.word	0x00006070


	//   ....[1]....
        /*00d4*/ 	.word	0x00006160


	//   ....[2]....
        /*00d8*/ 	.word	0x00006ae0


	//   ....[3]....
        /*00dc*/ 	.word	0x00007470


	//----- nvinfo : EIATTR_MBARRIER_INSTR_OFFSETS
	.align		4
.L_45:
        /*00e0*/ 	.byte	0x04, 0x39
        /*00e2*/ 	.short	(.L_47 - .L_46)


	//   ....[0]....
.L_46:
        /*00e4*/ 	.word	0x00000620
        /*00e8*/ 	.word	0x000000ff
        /*00ec*/ 	.word	0x00000000
        /*00f0*/ 	.short	0x0100
        /*00f2*/ 	.byte	0x04
	.zero		1


	//   ....[1]....
        /*00f4*/ 	.word	0x00000630
        /*00f8*/ 	.word	0x000000ff
        /*00fc*/ 	.word	0x00000068
        /*0100*/ 	.short	0x0100
        /*0102*/ 	.byte	0x04
	.zero		1


	//   ....[2]....
        /*0104*/ 	.word	0x00000640
        /*0108*/ 	.word	0x000000ff
        /*010c*/ 	.word	0x00000008
        /*0110*/ 	.short	0x0100
        /*0112*/ 	.byte	0x04
	.zero		1


	//   ....[3]....
        /*0114*/ 	.word	0x00000650
        /*0118*/ 	.word	0x000000ff
        /*011c*/ 	.word	0x00000070
        /*0120*/ 	.short	0x0100
        /*0122*/ 	.byte	0x04
	.zero		1


	//   ....[4]....
        /*0124*/ 	.word	0x00000660
        /*0128*/ 	.word	0x000000ff
        /*012c*/ 	.word	0x00000010
        /*0130*/ 	.short	0x0100
        /*0132*/ 	.byte	0x04
	.zero		1


	//   ....[5]....
        /*0134*/ 	.word	0x00000670
        /*0138*/ 	.word	0x000000ff
        /*013c*/ 	.word	0x00000078
        /*0140*/ 	.short	0x0100
        /*0142*/ 	.byte	0x04
	.zero		1


	//   ....[6]....
        /*0144*/ 	.word	0x00000680
        /*0148*/ 	.word	0x000000ff
        /*014c*/ 	.word	0x00000018
        /*0150*/ 	.short	0x0100
        /*0152*/ 	.byte	0x04
	.zero		1


	//   ....[7]....
        /*0154*/ 	.word	0x00000690
        /*0158*/ 	.word	0x000000ff
        /*015c*/ 	.word	0x00000080
        /*0160*/ 	.short	0x0100
        /*0162*/ 	.byte	0x04
	.zero		1


	//   ....[8]....
        /*0164*/ 	.word	0x000006a0
        /*0168*/ 	.word	0x000000ff
        /*016c*/ 	.word	0x00000020
        /*0170*/ 	.short	0x0100
        /*0172*/ 	.byte	0x04
	.zero		1


	//   ....[9]....
        /*0174*/ 	.word	0x000006b0
        /*0178*/ 	.word	0x000000ff
        /*017c*/ 	.word	0x00000088
        /*0180*/ 	.short	0x0100
        /*0182*/ 	.byte	0x04
	.zero		1


	//   ....[10]....
        /*0184*/ 	.word	0x000006c0
        /*0188*/ 	.word	0x000000ff
        /*018c*/ 	.word	0x00000028
        /*0190*/ 	.short	0x0100
        /*0192*/ 	.byte	0x04
	.zero		1


	//   ....[11]....
        /*0194*/ 	.word	0x000006d0
        /*0198*/ 	.word	0x000000ff
        /*019c*/ 	.word	0x00000090
        /*01a0*/ 	.short	0x0100
        /*01a2*/ 	.byte	0x04
	.zero		1


	//   ....[12]....
        /*01a4*/ 	.word	0x000006e0
        /*01a8*/ 	.word	0x000000ff
        /*01ac*/ 	.word	0x00000030
        /*01b0*/ 	.short	0x0100
        /*01b2*/ 	.byte	0x04
	.zero		1


	//   ....[13]....
        /*01b4*/ 	.word	0x000006f0
        /*01b8*/ 	.word	0x000000ff
        /*01bc*/ 	.word	0x00000098
        /*01c0*/ 	.short	0x0100
        /*01c2*/ 	.byte	0x04
	.zero		1


	//   ....[14]....
        /*01c4*/ 	.word	0x00000700
        /*01c8*/ 	.word	0x000000ff
        /*01cc*/ 	.word	0x00000038
        /*01d0*/ 	.short	0x0100
        /*01d2*/ 	.byte	0x04
	.zero		1


	//   ....[15]....
        /*01d4*/ 	.word	0x00000710
        /*01d8*/ 	.word	0x000000ff
        /*01dc*/ 	.word	0x000000a0
        /*01e0*/ 	.short	0x0100
        /*01e2*/ 	.byte	0x04
	.zero		1


	//   ....[16]....
        /*01e4*/ 	.word	0x00000720
        /*01e8*/ 	.word	0x000000ff
        /*01ec*/ 	.word	0x00000040
        /*01f0*/ 	.short	0x0100
        /*01f2*/ 	.byte	0x04
	.zero		1


	//   ....[17]....
        /*01f4*/ 	.word	0x00000730
        /*01f8*/ 	.word	0x000000ff
        /*01fc*/ 	.word	0x000000a8
        /*0200*/ 	.short	0x0100
        /*0202*/ 	.byte	0x04
	.zero		1


	//   ....[18]....
        /*0204*/ 	.word	0x00000740
        /*0208*/ 	.word	0x000000ff
        /*020c*/ 	.word	0x00000048
        /*0210*/ 	.short	0x0100
        /*0212*/ 	.byte	0x04
	.zero		1


	//   ....[19]....
        /*0214*/ 	.word	0x00000750
        /*0218*/ 	.word	0x000000ff
        /*021c*/ 	.word	0x000000b0
        /*0220*/ 	.short	0x0100
        /*0222*/ 	.byte	0x04
	.zero		1


	//   ....[20]....
        /*0224*/ 	.word	0x00000760
        /*0228*/ 	.word	0x000000ff
        /*022c*/ 	.word	0x00000050
        /*0230*/ 	.short	0x0100
        /*0232*/ 	.byte	0x04
	.zero		1


	//   ....[21]....
        /*0234*/ 	.word	0x00000770
        /*0238*/ 	.word	0x000000ff
        /*023c*/ 	.word	0x000000b8
        /*0240*/ 	.short	0x0100
        /*0242*/ 	.byte	0x04
	.zero		1


	//   ....[22]....
        /*0244*/ 	.word	0x00000780
        /*0248*/ 	.word	0x000000ff
        /*024c*/ 	.word	0x00000058
        /*0250*/ 	.short	0x0100
        /*0252*/ 	.byte	0x04
	.zero		1


	//   ....[23]....
        /*0254*/ 	.word	0x00000790
        /*0258*/ 	.word	0x000000ff
        /*025c*/ 	.word	0x000000c0
        /*0260*/ 	.short	0x0100
        /*0262*/ 	.byte	0x04
	.zero		1


	//   ....[24]....
        /*0264*/ 	.word	0x000007a0
        /*0268*/ 	.word	0x000000ff
        /*026c*/ 	.word	0x00000060
        /*0270*/ 	.short	0x0100
        /*0272*/ 	.byte	0x04
	.zero		1


	//   ....[25]....
        /*0274*/ 	.word	0x000007b0
        /*0278*/ 	.word	0x000000ff
        /*027c*/ 	.word	0x000000c8
        /*0280*/ 	.short	0x0100
        /*0282*/ 	.byte	0x04
	.zero		1


	//   ....[26]....
        /*0284*/ 	.word	0x000008f0
        /*0288*/ 	.word	0x000000ff
        /*028c*/ 	.word	0x000000d0
        /*0290*/ 	.short	0x0100
        /*0292*/ 	.byte	0x04
	.zero		1


	//   ....[27]....
        /*0294*/ 	.word	0x00000900
        /*0298*/ 	.word	0x000000ff
        /*029c*/ 	.word	0x000000e8
        /*02a0*/ 	.short	0x0100
        /*02a2*/ 	.byte	0x04
	.zero		1


	//   ....[28]....
        /*02a4*/ 	.word	0x00000910
        /*02a8*/ 	.word	0x000000ff
        /*02ac*/ 	.word	0x000000d8
        /*02b0*/ 	.short	0x0100
        /*02b2*/ 	.byte	0x04
	.zero		1


	//   ....[29]....
        /*02b4*/ 	.word	0x00000920
        /*02b8*/ 	.word	0x000000ff
        /*02bc*/ 	.word	0x000000f0
        /*02c0*/ 	.short	0x0100
        /*02c2*/ 	.byte	0x04
	.zero		1


	//   ....[30]....
        /*02c4*/ 	.word	0x00000930
        /*02c8*/ 	.word	0x000000ff
        /*02cc*/ 	.word	0x000000e0
        /*02d0*/ 	.short	0x0100
        /*02d2*/ 	.byte	0x04
	.zero		1


	//   ....[31]....
        /*02d4*/ 	.word	0x00000940
        /*02d8*/ 	.word	0x000000ff
        /*02dc*/ 	.word	0x000000f8
        /*02e0*/ 	.short	0x0100
        /*02e2*/ 	.byte	0x04
	.zero		1


	//   ....[32]....
        /*02e4*/ 	.word	0x00000a30
        /*02e8*/ 	.word	0x000000ff
        /*02ec*/ 	.word	0x00000100
        /*02f0*/ 	.short	0x0100
        /*02f2*/ 	.byte	0x06
	.zero		1


	//   ....[33]....
        /*02f4*/ 	.word	0x00000a40
        /*02f8*/ 	.word	0x000000ff
        /*02fc*/ 	.word	0x00000108
        /*0300*/ 	.short	0x0100
        /*0302*/ 	.byte	0x06
	.zero		1


	//   ....[34]....
        /*0304*/ 	.word	0x00000b80
        /*0308*/ 	.word	0x000000ff
        /*030c*/ 	.word	0x00000110
        /*0310*/ 	.short	0x0100
        /*0312*/ 	.byte	0x06
	.zero		1


	//   ....[35]....
        /*0314*/ 	.word	0x00000b90
        /*0318*/ 	.word	0x000000ff
        /*031c*/ 	.word	0x00000118
        /*0320*/ 	.short	0x0100
        /*0322*/ 	.byte	0x06
	.zero		1


	//   ....[36]....
        /*0324*/ 	.word	0x00000ce0
        /*0328*/ 	.word	0x000000ff
        /*032c*/ 	.word	0x00000120
        /*0330*/ 	.short	0x0100
        /*0332*/ 	.byte	0x04
	.zero		1


	//   ....[37]....
        /*0334*/ 	.word	0x00000cf0
        /*0338*/ 	.word	0x000000ff
        /*033c*/ 	.word	0x00000130
        /*0340*/ 	.short	0x0100
        /*0342*/ 	.byte	0x04
	.zero		1


	//   ....[38]....
        /*0344*/ 	.word	0x00000d00
        /*0348*/ 	.word	0x000000ff
        /*034c*/ 	.word	0x00000128
        /*0350*/ 	.short	0x0100
        /*0352*/ 	.byte	0x04
	.zero		1


	//   ....[39]....
        /*0354*/ 	.word	0x00000d10
        /*0358*/ 	.word	0x000000ff
        /*035c*/ 	.word	0x00000138
        /*0360*/ 	.short	0x0100
        /*0362*/ 	.byte	0x04
	.zero		1


	//   ....[40]....
        /*0364*/ 	.word	0x00001690
        /*0368*/ 	.word	0x000000ff
        /*036c*/ 	.word	0x00000068
        /*0370*/ 	.short	0x010a
        /*0372*/ 	.byte	0x04
	.zero		1


	//   ....[41]....
        /*0374*/ 	.word	0x000019a0
        /*0378*/ 	.word	0x000000ff
        /*037c*/ 	.word	0x00000068
        /*0380*/ 	.short	0x010a
        /*0382*/ 	.byte	0x09
	.zero		1


	//   ....[42]....
        /*0384*/ 	.word	0x00001b10
        /*0388*/ 	.word	0x000000ff
        /*038c*/ 	.word	0x00000068
        /*0390*/ 	.short	0x010a
        /*0392*/ 	.byte	0x08
	.zero		1


	//   ....[43]....
        /*0394*/ 	.word	0x00001d20
        /*0398*/ 	.word	0x000000ff
        /*039c*/ 	.word	0x00000108
        /*03a0*/ 	.short	0x0101
        /*03a2*/ 	.byte	0x24
	.zero		1


	//   ....[44]....
        /*03a4*/ 	.word	0x00001d50
        /*03a8*/ 	.word	0x000000ff
        /*03ac*/ 	.word	0x00000068
        /*03b0*/ 	.short	0x010a
        /*03b2*/ 	.byte	0x04
	.zero		1


	//   ....[45]....
        /*03b4*/ 	.word	0x00002030
        /*03b8*/ 	.word	0x000000ff
        /*03bc*/ 	.word	0x00000068
        /*03c0*/ 	.short	0x010a
        /*03c2*/ 	.byte	0x09
	.zero		1


	//   ....[46]....
        /*03c4*/ 	.word	0x000021a0
        /*03c8*/ 	.word	0x000000ff
        /*03cc*/ 	.word	0x00000068
        /*03d0*/ 	.short	0x010a
        /*03d2*/ 	.byte	0x08
	.zero		1


	//   ....[47]....
        /*03d4*/ 	.word	0x000023c0
        /*03d8*/ 	.word	0x000000ff
        /*03dc*/ 	.word	0x00000110
        /*03e0*/ 	.short	0x010a
        /*03e2*/ 	.byte	0x24
	.zero		1


	//   ....[48]....
        /*03e4*/ 	.word	0x00002480
        /*03e8*/ 	.word	0x000000ff
        /*03ec*/ 	.word	0x00000000
        /*03f0*/ 	.short	0x0101
        /*03f2*/ 	.byte	0x04
	.zero		1


	//   ....[49]....
        /*03f4*/ 	.word	0x00002a80
        /*03f8*/ 	.word	0x000000ff
        /*03fc*/ 	.word	0x00000000
        /*0400*/ 	.short	0x010a
        /*0402*/ 	.byte	0x04
	.zero		1


	//   ....[50]....
        /*0404*/ 	.word	0x00002b20
        /*0408*/ 	.word	0x000000ff
        /*040c*/ 	.word	0x00000000
        /*0410*/ 	.short	0x010a
        /*0412*/ 	.byte	0x05
	.zero		1


	//   ....[51]....
        /*0414*/ 	.word	0x00002bc0
        /*0418*/ 	.word	0x000000ff
        /*041c*/ 	.word	0x00000000
        /*0420*/ 	.short	0x010a
        /*0422*/ 	.byte	0x05
	.zero		1


	//   ....[52]....
        /*0424*/ 	.word	0x00002c60
        /*0428*/ 	.word	0x000000ff
        /*042c*/ 	.word	0x00000000
        /*0430*/ 	.short	0x010a
        /*0432*/ 	.byte	0x05
	.zero		1


	//   ....[53]....
        /*0434*/ 	.word	0x00002d00
        /*0438*/ 	.word	0x000000ff
        /*043c*/ 	.word	0x00000000
        /*0440*/ 	.short	0x010a
        /*0442*/ 	.byte	0x05
	.zero		1


	//   ....[54]....
        /*0444*/ 	.word	0x00002da0
        /*0448*/ 	.word	0x000000ff
        /*044c*/ 	.word	0x00000000
        /*0450*/ 	.short	0x010a
        /*0452*/ 	.byte	0x05
	.zero		1


	//   ....[55]....
        /*0454*/ 	.word	0x00002e40
        /*0458*/ 	.word	0x000000ff
        /*045c*/ 	.word	0x00000000
        /*0460*/ 	.short	0x010a
        /*0462*/ 	.byte	0x05
	.zero		1


	//   ....[56]....
        /*0464*/ 	.word	0x00002ee0
        /*0468*/ 	.word	0x000000ff
        /*046c*/ 	.word	0x00000000
        /*0470*/ 	.short	0x010a
        /*0472*/ 	.byte	0x05
	.zero		1


	//   ....[57]....
        /*0474*/ 	.word	0x00002f80
        /*0478*/ 	.word	0x000000ff
        /*047c*/ 	.word	0x00000000
        /*0480*/ 	.short	0x010a
        /*0482*/ 	.byte	0x05
	.zero		1


	//   ....[58]....
        /*0484*/ 	.word	0x00003020
        /*0488*/ 	.word	0x000000ff
        /*048c*/ 	.word	0x00000000
        /*0490*/ 	.short	0x010a
        /*0492*/ 	.byte	0x05
	.zero		1


	//   ....[59]....
        /*0494*/ 	.word	0x000030c0
        /*0498*/ 	.word	0x000000ff
        /*049c*/ 	.word	0x00000000
        /*04a0*/ 	.short	0x010a
        /*04a2*/ 	.byte	0x05
	.zero		1


	//   ....[60]....
        /*04a4*/ 	.word	0x00003160
        /*04a8*/ 	.word	0x000000ff
        /*04ac*/ 	.word	0x00000000
        /*04b0*/ 	.short	0x010a
        /*04b2*/ 	.byte	0x05
	.zero		1


	//   ....[61]....
        /*04b4*/ 	.word	0x00003210
        /*04b8*/ 	.word	0x00000000
        /*04bc*/ 	.word	0x00000000
        /*04c0*/ 	.short	0x010a
        /*04c2*/ 	.byte	0xff
	.zero		1


	//   ....[62]....
        /*04c4*/ 	.word	0x00003360
        /*04c8*/ 	.word	0x000000ff
        /*04cc*/ 	.word	0x00000118
        /*04d0*/ 	.short	0x010a
        /*04d2*/ 	.byte	0x04
	.zero		1


	//   ....[63]....
        /*04d4*/ 	.word	0x00003400
        /*04d8*/ 	.word	0x000000ff
        /*04dc*/ 	.word	0x00000110
        /*04e0*/ 	.short	0x010a
        /*04e2*/ 	.byte	0x04
	.zero		1


	//   ....[64]....
        /*04e4*/ 	.word	0x000034a0
        /*04e8*/ 	.word	0x000000ff
        /*04ec*/ 	.word	0x00000000
        /*04f0*/ 	.short	0x0101
        /*04f2*/ 	.byte	0x05
	.zero		1


	//   ....[65]....
        /*04f4*/ 	.word	0x000034e0
        /*04f8*/ 	.word	0x000000ff
        /*04fc*/ 	.word	0x00000118
        /*0500*/ 	.short	0x0106
        /*0502*/ 	.byte	0x04
	.zero		1


	//   ....[66]....
        /*0504*/ 	.word	0x00003520
        /*0508*/ 	.word	0x00000000
        /*050c*/ 	.word	0x00000118
        /*0510*/ 	.short	0x010a
        /*0512*/ 	.byte	0xff
	.zero		1


	//   ....[67]....
        /*0514*/ 	.word	0x00003a90
        /*0518*/ 	.word	0x000000ff
        /*051c*/ 	.word	0x00000110
        /*0520*/ 	.short	0x010a
        /*0522*/ 	.byte	0x14
	.zero		1


	//   ....[68]....
        /*0524*/ 	.word	0x00003b40
        /*0528*/ 	.word	0x000000ff
        /*052c*/ 	.word	0x00000000
        /*0530*/ 	.short	0x0101
        /*0532*/ 	.byte	0x19
	.zero		1


	//   ....[69]....
        /*0534*/ 	.word	0x00003b50
        /*0538*/ 	.word	0x000000ff
        /*053c*/ 	.word	0x00000130
        /*0540*/ 	.short	0x010a
        /*0542*/ 	.byte	0x18
	.zero		1


	//   ....[70]....
        /*0544*/ 	.word	0x00003c00
        /*0548*/ 	.word	0x000000ff
        /*054c*/ 	.word	0x00000000
        /*0550*/ 	.short	0x010a
        /*0552*/ 	.byte	0x04
	.zero		1


	//   ....[71]....
        /*0554*/ 	.word	0x00003c50
        /*0558*/ 	.word	0x000000ff
        /*055c*/ 	.word	0x00000000
        /*0560*/ 	.short	0x010a
        /*0562*/ 	.byte	0x12
	.zero		1


	//   ....[72]....
        /*0564*/ 	.word	0x00003da0
        /*0568*/ 	.word	0x000000ff
        /*056c*/ 	.word	0x00000000
        /*0570*/ 	.short	0x010a
        /*0572*/ 	.byte	0x05
	.zero		1


	//   ....[73]....
        /*0574*/ 	.word	0x000040a0
        /*0578*/ 	.word	0x000000ff
        /*057c*/ 	.word	0x00000000
        /*0580*/ 	.short	0x010a
        /*0582*/ 	.byte	0x04
	.zero		1


	//   ....[74]....
        /*0584*/ 	.word	0x00004130
        /*0588*/ 	.word	0x000000ff
        /*058c*/ 	.word	0x00000000
        /*0590*/ 	.short	0x010a
        /*0592*/ 	.byte	0x04
	.zero		1


	//   ....[75]....
        /*0594*/ 	.word	0x00004680
        /*0598*/ 	.word	0x000000ff
        /*059c*/ 	.word	0x00000110
        /*05a0*/ 	.short	0x010a
        /*05a2*/ 	.byte	0x18
	.zero		1


	//   ....[76]....
        /*05a4*/ 	.word	0x00004720
        /*05a8*/ 	.word	0x000000ff
        /*05ac*/ 	.word	0x00000000
        /*05b0*/ 	.short	0x0101
        /*05b2*/ 	.byte	0x24
	.zero		1


	//   ....[77]....
        /*05b4*/ 	.word	0x00004c50
        /*05b8*/ 	.word	0x000000ff
        /*05bc*/ 	.word	0x00000108
        /*05c0*/ 	.short	0x010a
        /*05c2*/ 	.byte	0x18
	.zero		1


	//   ....[78]....
        /*05c4*/ 	.word	0x00004e20
        /*05c8*/ 	.word	0x000000ff
        /*05cc*/ 	.word	0x000000e8
        /*05d0*/ 	.short	0x010a
        /*05d2*/ 	.byte	0x07
	.zero		1


	//   ....[79]....
        /*05d4*/ 	.word	0x00005170
        /*05d8*/ 	.word	0x000000ff
        /*05dc*/ 	.word	0x000000d0
        /*05e0*/ 	.short	0x010b
        /*05e2*/ 	.byte	0x07
	.zero		1


	//   ....[80]....
        /*05e4*/ 	.word	0x00005180
        /*05e8*/ 	.word	0x000000ff
        /*05ec*/ 	.word	0x00000000
        /*05f0*/ 	.short	0x0101
        /*05f2*/ 	.byte	0x06
	.zero		1


	//   ....[81]....
        /*05f4*/ 	.word	0x00005190
        /*05f8*/ 	.word	0x000000ff
        /*05fc*/ 	.word	0x000000e8
        /*0600*/ 	.short	0x010a
        /*0602*/ 	.byte	0x04
	.zero		1


	//   ....[82]....
        /*0604*/ 	.word	0x000053b0
        /*0608*/ 	.word	0x000000ff
        /*060c*/ 	.word	0x000000d0
        /*0610*/ 	.short	0x010b
        /*0612*/ 	.byte	0x04
	.zero		1


	//   ....[83]....
        /*0614*/ 	.word	0x000053c0
        /*0618*/ 	.word	0x000000ff
        /*061c*/ 	.word	0x00000000
        /*0620*/ 	.short	0x0101
        /*0622*/ 	.byte	0x05
	.zero		1


	//   ....[84]....
        /*0624*/ 	.word	0x00005410
        /*0628*/ 	.word	0x000000ff
        /*062c*/ 	.word	0x00000000
        /*0630*/ 	.short	0x010a
        /*0632*/ 	.byte	0x04
	.zero		1


	//   ....[85]....
        /*0634*/ 	.word	0x000054e0
        /*0638*/ 	.word	0x00000002
        /*063c*/ 	.word	0x00000000
        /*0640*/ 	.short	0x010a
        /*0642*/ 	.byte	0xff
	.zero		1


	//   ....[86]....
        /*0644*/ 	.word	0x00005550
        /*0648*/ 	.word	0x00000004
        /*064c*/ 	.word	0x00000000
        /*0650*/ 	.short	0x010a
        /*0652*/ 	.byte	0xff
	.zero		1


	//   ....[87]....
        /*0654*/ 	.word	0x00005930
        /*0658*/ 	.word	0x000000ff
        /*065c*/ 	.word	0x00000110
        /*0660*/ 	.short	0x010a
        /*0662*/ 	.byte	0x31
	.zero		1


	//   ....[88]....
        /*0664*/ 	.word	0x00005a00
        /*0668*/ 	.word	0x000000ff
        /*066c*/ 	.word	0x00000000
        /*0670*/ 	.short	0x0101
        /*0672*/ 	.byte	0x04
	.zero		1


	//   ....[89]....
        /*0674*/ 	.word	0x000065e0
        /*0678*/ 	.word	0x00000000
        /*067c*/ 	.word	0x000000d0
        /*0680*/ 	.short	0x010a
        /*0682*/ 	.byte	0xff
	.zero		1


	//   ....[90]....
        /*0684*/ 	.word	0x00006670
        /*0688*/ 	.word	0x0000001b
        /*068c*/ 	.word	0x00000120
        /*0690*/ 	.short	0x010a
        /*0692*/ 	.byte	0xff
	.zero		1


	//   ....[91]....
        /*0694*/ 	.word	0x00006820
        /*0698*/ 	.word	0x00000000
        /*069c*/ 	.word	0x000000d0
        /*06a0*/ 	.short	0x010a
        /*06a2*/ 	.byte	0xff
	.zero		1


	//   ....[92]....
        /*06a4*/ 	.word	0x000069c0
        /*06a8*/ 	.word	0x0000001b
        /*06ac*/ 	.word	0x00000120
        /*06b0*/ 	.short	0x010a
        /*06b2*/ 	.byte	0xff
	.zero		1


	//   ....[93]....
        /*06b4*/ 	.word	0x000071d0
        /*06b8*/ 	.word	0x00000000
        /*06bc*/ 	.word	0x00000000
        /*06c0*/ 	.short	0x0101
        /*06c2*/ 	.byte	0xff
	.zero		1


	//   ....[94]....
        /*06c4*/ 	.word	0x000071e0
        /*06c8*/ 	.word	0x00000003
        /*06cc*/ 	.word	0x000000d0
        /*06d0*/ 	.short	0x010a
        /*06d2*/ 	.byte	0xff
	.zero		1


	//   ....[95]....
        /*06d4*/ 	.word	0x000072a0
        /*06d8*/ 	.word	0x00000003
        /*06dc*/ 	.word	0x000000d0
        /*06e0*/ 	.short	0x010a
        /*06e2*/ 	.byte	0xff
	.zero		1


	//   ....[96]....
        /*06e4*/ 	.word	0x000076d0
        /*06e8*/ 	.word	0x000000ff
        /*06ec*/ 	.word	0x00000000
        /*06f0*/ 	.short	0x0101
        /*06f2*/ 	.byte	0x04
	.zero		1


	//   ....[97]....
        /*06f4*/ 	.word	0x00007c00
        /*06f8*/ 	.word	0x00000000
        /*06fc*/ 	.word	0x00000000
        /*0700*/ 	.short	0x0101
        /*0702*/ 	.byte	0xff
	.zero		1


	//   ....[98]....
        /*0704*/ 	.word	0x00007e70
        /*0708*/ 	.word	0x000000ff
        /*070c*/ 	.word	0x00000000
        /*0710*/ 	.short	0x0101
        /*0712*/ 	.byte	0x04
	.zero		1


	//   ....[99]....
        /*0714*/ 	.word	0x00007ea0
        /*0718*/ 	.word	0x00000000
        /*071c*/ 	.word	0x00000068
        /*0720*/ 	.short	0x010a
        /*0722*/ 	.byte	0xff
	.zero		1


	//   ....[100]....
        /*0724*/ 	.word	0x00007f00
        /*0728*/ 	.word	0x00000000
        /*072c*/ 	.word	0x00000068
        /*0730*/ 	.short	0x010a
        /*0732*/ 	.byte	0xff
	.zero		1


	//   ....[101]....
        /*0734*/ 	.word	0x00007f60
        /*0738*/ 	.word	0x00000000
        /*073c*/ 	.word	0x00000110
        /*0740*/ 	.short	0x010a
        /*0742*/ 	.byte	0xff
	.zero		1


	//   ....[102]....
        /*0744*/ 	.word	0x00007fc0
        /*0748*/ 	.word	0x00000000
        /*074c*/ 	.word	0x00000000
        /*0750*/ 	.short	0x010a
        /*0752*/ 	.byte	0xff
	.zero		1


	//   ....[103]....
        /*0754*/ 	.word	0x00008020
        /*0758*/ 	.word	0x00000000
        /*075c*/ 	.word	0x00000000
        /*0760*/ 	.short	0x010a
        /*0762*/ 	.byte	0xff
	.zero		1


	//   ....[104]....
        /*0764*/ 	.word	0x00008080
        /*0768*/ 	.word	0x00000000
        /*076c*/ 	.word	0x00000000
        /*0770*/ 	.short	0x010a
        /*0772*/ 	.byte	0xff
	.zero		1


	//   ....[105]....
        /*0774*/ 	.word	0x000080e0
        /*0778*/ 	.word	0x00000000
        /*077c*/ 	.word	0x00000000
        /*0780*/ 	.short	0x010a
        /*0782*/ 	.byte	0xff
	.zero		1


	//   ....[106]....
        /*0784*/ 	.word	0x00008140
        /*0788*/ 	.word	0x00000000
        /*078c*/ 	.word	0x00000000
        /*0790*/ 	.short	0x010a
        /*0792*/ 	.byte	0xff
	.zero		1


	//   ....[107]....
        /*0794*/ 	.word	0x000081a0
        /*0798*/ 	.word	0x00000000
        /*079c*/ 	.word	0x00000000
        /*07a0*/ 	.short	0x010a
        /*07a2*/ 	.byte	0xff
	.zero		1


	//   ....[108]....
        /*07a4*/ 	.word	0x00008200
        /*07a8*/ 	.word	0x00000000
        /*07ac*/ 	.word	0x00000000
        /*07b0*/ 	.short	0x010a
        /*07b2*/ 	.byte	0xff
	.zero		1


	//   ....[109]....
        /*07b4*/ 	.word	0x00008260
        /*07b8*/ 	.word	0x00000000
        /*07bc*/ 	.word	0x00000000
        /*07c0*/ 	.short	0x010a
        /*07c2*/ 	.byte	0xff
	.zero		1


	//   ....[110]....
        /*07c4*/ 	.word	0x000082c0
        /*07c8*/ 	.word	0x00000000
        /*07cc*/ 	.word	0x00000000
        /*07d0*/ 	.short	0x010a
        /*07d2*/ 	.byte	0xff
	.zero		1


	//   ....[111]....
        /*07d4*/ 	.word	0x00008320
        /*07d8*/ 	.word	0x00000000
        /*07dc*/ 	.word	0x00000000
        /*07e0*/ 	.short	0x010a
        /*07e2*/ 	.byte	0xff
	.zero		1


	//   ....[112]....
        /*07e4*/ 	.word	0x00008380
        /*07e8*/ 	.word	0x00000000
        /*07ec*/ 	.word	0x00000000
        /*07f0*/ 	.short	0x010a
        /*07f2*/ 	.byte	0xff
	.zero		1


	//   ....[113]....
        /*07f4*/ 	.word	0x000083e0
        /*07f8*/ 	.word	0x00000000
        /*07fc*/ 	.word	0x00000000
        /*0800*/ 	.short	0x010a
        /*0802*/ 	.byte	0xff
	.zero		1


	//   ....[114]....
        /*0804*/ 	.word	0x00008440
        /*0808*/ 	.word	0x00000004
        /*080c*/ 	.word	0x00000118
        /*0810*/ 	.short	0x010a
        /*0812*/ 	.byte	0xff
	.zero		1


	//   ....[115]....
        /*0814*/ 	.word	0x000084a0
        /*0818*/ 	.word	0x00000004
        /*081c*/ 	.word	0x00000110
        /*0820*/ 	.short	0x010a
        /*0822*/ 	.byte	0xff
	.zero		1


	//   ....[116]....
        /*0824*/ 	.word	0x00008500
        /*0828*/ 	.word	0x00000000
        /*082c*/ 	.word	0x00000110
        /*0830*/ 	.short	0x010a
        /*0832*/ 	.byte	0xff
	.zero		1


	//   ....[117]....
        /*0834*/ 	.word	0x00008560
        /*0838*/ 	.word	0x00000004
        /*083c*/ 	.word	0x00000130
        /*0840*/ 	.short	0x010a
        /*0842*/ 	.byte	0xff
	.zero		1


	//   ....[118]....
        /*0844*/ 	.word	0x000085c0
        /*0848*/ 	.word	0x00000000
        /*084c*/ 	.word	0x00000000
        /*0850*/ 	.short	0x010a
        /*0852*/ 	.byte	0xff
	.zero		1


	//   ....[119]....
        /*0854*/ 	.word	0x00008620
        /*0858*/ 	.word	0x00000000
        /*085c*/ 	.word	0x00000000
        /*0860*/ 	.short	0x010a
        /*0862*/ 	.byte	0xff
	.zero		1


	//   ....[120]....
        /*0864*/ 	.word	0x00008680
        /*0868*/ 	.word	0x00000000
        /*086c*/ 	.word	0x00000000
        /*0870*/ 	.short	0x010a
        /*0872*/ 	.byte	0xff
	.zero		1


	//   ....[121]....
        /*0874*/ 	.word	0x000086e0
        /*0878*/ 	.word	0x00000000
        /*087c*/ 	.word	0x00000110
        /*0880*/ 	.short	0x010a
        /*0882*/ 	.byte	0xff
	.zero		1


	//   ....[122]....
        /*0884*/ 	.word	0x00008740
        /*0888*/ 	.word	0x00000000
        /*088c*/ 	.word	0x00000108
        /*0890*/ 	.short	0x010a
        /*0892*/ 	.byte	0xff
	.zero		1


	//   ....[123]....
        /*0894*/ 	.word	0x000087a0
        /*0898*/ 	.word	0x00000008
        /*089c*/ 	.word	0x000000e8
        /*08a0*/ 	.short	0x010a
        /*08a2*/ 	.byte	0xff
	.zero		1


	//   ....[124]....
        /*08a4*/ 	.word	0x00008800
        /*08a8*/ 	.word	0x00000000
        /*08ac*/ 	.word	0x000000e8
        /*08b0*/ 	.short	0x010a
        /*08b2*/ 	.byte	0xff
	.zero		1


	//   ....[125]....
        /*08b4*/ 	.word	0x00008860
        /*08b8*/ 	.word	0x00000000
        /*08bc*/ 	.word	0x00000000
        /*08c0*/ 	.short	0x010a
        /*08c2*/ 	.byte	0xff
	.zero		1


	//   ....[126]....
        /*08c4*/ 	.word	0x000088b0
        /*08c8*/ 	.word	0x00000002
        /*08cc*/ 	.word	0x00000000
        /*08d0*/ 	.short	0x010a
        /*08d2*/ 	.byte	0xff
	.zero		1


	//   ....[127]....
        /*08d4*/ 	.word	0x00008910
        /*08d8*/ 	.word	0x00000000
        /*08dc*/ 	.word	0x00000110
        /*08e0*/ 	.short	0x010a
        /*08e2*/ 	.byte	0xff
	.zero		1


	//   ....[128]....
        /*08e4*/ 	.word	0x00008960
        /*08e8*/ 	.word	0x00000000
        /*08ec*/ 	.word	0x000000d0
        /*08f0*/ 	.short	0x010a
        /*08f2*/ 	.byte	0xff
	.zero		1


	//   ....[129]....
        /*08f4*/ 	.word	0x000089b0
        /*08f8*/ 	.word	0x0000001b
        /*08fc*/ 	.word	0x00000120
        /*0900*/ 	.short	0x010a
        /*0902*/ 	.byte	0xff
	.zero		1


	//   ....[130]....
        /*0904*/ 	.word	0x00008a00
        /*0908*/ 	.word	0x00000003
        /*090c*/ 	.word	0x000000d0
        /*0910*/ 	.short	0x010a
        /*0912*/ 	.byte	0xff
	.zero		1


	//----- nvinfo : EIATTR_NUM_MBARRIERS
	.align		4
.L_47:
        /*0914*/ 	.byte	0x03, 0x38
        /*0916*/ 	.short	0x0028


	//----- nvinfo : EIATTR_EXIT_INSTR_OFFSETS
	.align		4
        /*0918*/ 	.byte	0x04, 0x1c
        /*091a*/ 	.short	(.L_49 - .L_48)


	//   ....[0]....
.L_48:
        /*091c*/ 	.word	0x00003240


	//   ....[1]....
        /*0920*/ 	.word	0x000034f0


	//   ....[2]....
        /*0924*/ 	.word	0x00003550


	//   ....[3]....
        /*0928*/ 	.word	0x000043a0


	//   ....[4]....
        /*092c*/ 	.word	0x00005580


	//   ....[5]....
        /*0930*/ 	.word	0x000055c0


	//   ....[6]....
        /*0934*/ 	.word	0x00007d50


	//   ....[7]....
        /*0938*/ 	.word	0x00007dd0


	//   ....[8]....
        /*093c*/ 	.word	0x00007e00


	//   ....[9]....
        /*0940*/ 	.word	0x00007e80


	//----- nvinfo : EIATTR_MAX_THREADS
	.align		4
.L_49:
        /*0944*/ 	.byte	0x04, 0x05
        /*0946*/ 	.short	(.L_51 - .L_50)
.L_50:
        /*0948*/ 	.word	0x00000100
        /*094c*/ 	.word	0x00000001
        /*0950*/ 	.word	0x00000001


	//----- nvinfo : EIATTR_CRS_STACK_SIZE
	.align		4
.L_51:
        /*0954*/ 	.byte	0x04, 0x1e
        /*0956*/ 	.short	(.L_53 - .L_52)
.L_52:
        /*0958*/ 	.word	0x00000000


	//----- nvinfo : EIATTR_CBANK_PARAM_SIZE
	.align		4
.L_53:
        /*095c*/ 	.byte	0x03, 0x19
        /*095e*/ 	.short	0x0900


	//----- nvinfo : EIATTR_PARAM_CBANK
	.align		4
        /*0960*/ 	.byte	0x04, 0x0a
        /*0962*/ 	.short	(.L_55 - .L_54)
	.align		4
.L_54:
        /*0964*/ 	.word	index@(.nv.constant0._ZN7cutlass13device_kernelINS_4conv6kernel13ConvUniversalINS1_16ConvProblemShapeILNS1_8OperatorE0ELi3EEENS1_10collective14CollectiveConvINS1_47MainloopSm100TmaUmmaWarpSpecializedImplicitGemmILS5_0ELi13ELi3ELi1ELi2EN4cute5tupleIJNSA_1CILi1EEESD_SD_EEEEENSB_IJNSC_ILi64EEESG_NSB_IJSG_EEEEEENS_10bfloat16_tESJ_NSA_8TiledMMAINSA_8MMA_AtomIJNSA_20SM100_MMA_F16BF16_SSISJ_SJ_fLi64ELi64ELNSA_4UMMA5MajorE0ELSO_0ELNSN_7ScaleInE0ELSP_0EEEEEENSA_6LayoutISE_NSB_IJNSC_ILi0EEEST_ST_EEEEENSB_IJNSA_10UnderscoreESW_SW_EEEEENS7_6detail27Sm100ImplicitGemmTileTraitsINSA_20SM90_TMA_LOAD_IM2COLENSA_14ComposedLayoutINSA_7SwizzleILi3ELi4ELi3EEENSA_18smem_ptr_flag_bitsILi16EEENSS_INSB_IJNSC_ILi8EEESG_EEENSB_IJSG_SD_EEEEEEEvEENS10_INSA_13SM90_TMA_LOADES1B_vEEEENS_8epilogue10collective18CollectiveEpilogueINS1G_23Sm100TmaWarpSpecializedILi3ELi2ELi16ELb1ELb0EEEJSI_NSB_IJNSS_ISG_SD_EENSS_INSC_ILi32EEESD_EEEEESJ_NSB_IJNSB_IJllllEEESD_ST_EEESJ_S1Q_NS1G_6fusion15FusionCallbacksIS1K_NS1R_17LinearCombinationISJ_fSJ_fLNS_15FloatRoundStyleE2EEESI_S1O_JEEENSA_5SM1004TMEM4LOAD26SM100_TMEM_LOAD_16dp256b4xES11_NS12_INS13_ILi2ELi4ELi3EEES16_NSS_INSB_IJS17_S1M_EEENSB_IJS1M_SD_EEEEEEENSA_17SM75_U32x4_LDSM_NENSA_21SM90_TMA_STORE_IM2COLES25_NSA_17SM90_U32x4_STSM_NENSA_39AutoVectorizingCopyWithAssumedAlignmentILi128EEEEEEvvEEEEvNT_6ParamsE)
        /*0968*/ 	.short	0x0380
        /*096a*/ 	.short	0x0900


	//----- nvinfo : EIATTR_SW_WAR
	.align		4
.L_55:
        /*096c*/ 	.byte	0x04, 0x36
        /*096e*/ 	.short	(.L_57 - .L_56)
.L_56:
        /*0970*/ 	.word	0x00000008
.L_57:


//--------------------- .nv.callgraph             --------------------------
	.section	.nv.callgraph,"",@"SHT_CUDA_CALLGRAPH"
	.align	4
	.sectionentsize	8
	.align		4
        /*0000*/ 	.word	0x00000000
	.align		4
        /*0004*/ 	.word	0xffffffff
	.align		4
        /*0008*/ 	.word	index@(_ZN7cutlass13device_kernelINS_4conv6kernel13ConvUniversalINS1_16ConvProblemShapeILNS1_8OperatorE0ELi3EEENS1_10collective14CollectiveConvINS1_47MainloopSm100TmaUmmaWarpSpecializedImplicitGemmILS5_0ELi13ELi3ELi1ELi2EN4cute5tupleIJNSA_1CILi1EEESD_SD_EEEEENSB_IJNSC_ILi64EEESG_NSB_IJSG_EEEEEENS_10bfloat16_tESJ_NSA_8TiledMMAINSA_8MMA_AtomIJNSA_20SM100_MMA_F16BF16_SSISJ_SJ_fLi64ELi64ELNSA_4UMMA5MajorE0ELSO_0ELNSN_7ScaleInE0ELSP_0EEEEEENSA_6LayoutISE_NSB_IJNSC_ILi0EEEST_ST_EEEEENSB_IJNSA_10UnderscoreESW_SW_EEEEENS7_6detail27Sm100ImplicitGemmTileTraitsINSA_20SM90_TMA_LOAD_IM2COLENSA_14ComposedLayoutINSA_7SwizzleILi3ELi4ELi3EEENSA_18smem_ptr_flag_bitsILi16EEENSS_INSB_IJNSC_ILi8EEESG_EEENSB_IJSG_SD_EEEEEEEvEENS10_INSA_13SM90_TMA_LOADES1B_vEEEENS_8epilogue10collective18CollectiveEpilogueINS1G_23Sm100TmaWarpSpecializedILi3ELi2ELi16ELb1ELb0EEEJSI_NSB_IJNSS_ISG_SD_EENSS_INSC_ILi32EEESD_EEEEESJ_NSB_IJNSB_IJllllEEESD_ST_EEESJ_S1Q_NS1G_6fusion15FusionCallbacksIS1K_NS1R_17LinearCombinationISJ_fSJ_fLNS_15FloatRoundStyleE2EEESI_S1O_JEEENSA_5SM1004TMEM4LOAD26SM100_TMEM_LOAD_16dp256b4xES11_NS12_INS13_ILi2ELi4ELi3EEES16_NSS_INSB_IJS17_S1M_EEENSB_IJS1M_SD_EEEEEEENSA_17SM75_U32x4_LDSM_NENSA_21SM90_TMA_STORE_IM2COLES25_NSA_17SM90_U32x4_STSM_NENSA_39AutoVectorizingCopyWithAssumedAlignmentILi128EEEEEEvvEEEEvNT_6ParamsE)
	.align		4
        /*000c*/ 	.word	index@(__assertfail)
	.align		4
        /*0010*/ 	.word	0x00000000
	.align		4
        /*0014*/ 	.word	0xfffffffe
	.align		4
        /*0018*/ 	.word	0x00000000
	.align		4
        /*001c*/ 	.word	0xfffffffd
	.align		4
        /*0020*/ 	.word	0x00000000
	.align		4
        /*0024*/ 	.word	0xfffffffc


//--------------------- .nv.constant4             --------------------------
	.section	.nv.constant4,"a",@progbits
	.align	8
	.align		8
.nv.constant4:
        /*0000*/ 	.dword	__assertfail
	.align		8
        /*0008*/ 	.dword	__unnamed_1
	.align		8
        /*0010*/ 	.dword	__unnamed_2
	.align		8
        /*0018*/ 	.dword	_ZN39_INTERNAL_e1028cac_4_k_cu_951baea0_31914cuda3std3__45__cpo5beginE
	.align		8
        /*0020*/ 	.dword	_ZN39_INTERNAL_e1028cac_4_k_cu_951baea0_31914cuda3std3__45__cpo3endE
	.align		8
        /*0028*/ 	.dword	_ZN39_INTERNAL_e1028cac_4_k_cu_951baea0_31914cuda3std3__45__cpo6cbeginE
	.align		8
        /*0030*/ 	.dword	_ZN39_INTERNAL_e1028cac_4_k_cu_951baea0_31914cuda3std3__45__cpo4cendE
	.align		8
        /*0038*/ 	.dword	_ZN39_INTERNAL_e1028cac_4_k_cu_951baea0_31914cuda3std3__441_GLOBAL__N__e1028cac_4_k_cu_951baea0_31916ignoreE
	.align		8
        /*0040*/ 	.dword	_ZN39_INTERNAL_e1028cac_4_k_cu_951baea0_31914cuda3std3__419piecewise_constructE
	.align		8
        /*0048*/ 	.dword	_ZN39_INTERNAL_e1028cac_4_k_cu_951baea0_31914cuda3std3__48in_placeE
	.align		8
        /*0050*/ 	.dword	_ZN39_INTERNAL_e1028cac_4_k_cu_951baea0_31914cuda3std6ranges3__45__cpo4swapE
	.align		8
        /*0058*/ 	.dword	_ZN39_INTERNAL_e1028cac_4_k_cu_951baea0_31914cuda3std6ranges3__45__cpo9iter_moveE
	.align		8
        /*0060*/ 	.dword	_ZN39_INTERNAL_e1028cac_4_k_cu_951baea0_31914cute7productE
	.align		8
        /*0068*/ 	.dword	_ZN39_INTERNAL_e1028cac_4_k_cu_951baea0_31914cute1_E
	.align		8
        /*0070*/ 	.dword	$str$27
	.align		8
        /*0078*/ 	.dword	$str$28
	.align		8
        /*0080*/ 	.dword	$str$29
	.align		8
        /*0088*/ 	.dword	$str$30


//--------------------- .text._ZN7cutlass13device_kernelINS_4conv6kernel13ConvUniversalINS1_16ConvProblemShapeILNS1_8OperatorE0ELi3EEENS1_10collective14CollectiveConvINS1_47MainloopSm100TmaUmmaWarpSpecializedImplicitGemmILS5_0ELi13ELi3ELi1ELi2EN4cute5tupleIJNSA_1CILi1EEESD_SD_EEEEENSB_IJNSC_ILi64EEESG_NSB_IJSG_EEEEEENS_10bfloat16_tESJ_NSA_8TiledMMAINSA_8MMA_AtomIJNSA_20SM100_MMA_F16BF16_SSISJ_SJ_fLi64ELi64ELNSA_4UMMA5MajorE0ELSO_0ELNSN_7ScaleInE0ELSP_0EEEEEENSA_6LayoutISE_NSB_IJNSC_ILi0EEEST_ST_EEEEENSB_IJNSA_10UnderscoreESW_SW_EEEEENS7_6detail27Sm100ImplicitGemmTileTraitsINSA_20SM90_TMA_LOAD_IM2COLENSA_14ComposedLayoutINSA_7SwizzleILi3ELi4ELi3EEENSA_18smem_ptr_flag_bitsILi16EEENSS_INSB_IJNSC_ILi8EEESG_EEENSB_IJSG_SD_EEEEEEEvEENS10_INSA_13SM90_TMA_LOADES1B_vEEEENS_8epilogue10collective18CollectiveEpilogueINS1G_23Sm100TmaWarpSpecializedILi3ELi2ELi16ELb1ELb0EEEJSI_NSB_IJNSS_ISG_SD_EENSS_INSC_ILi32EEESD_EEEEESJ_NSB_IJNSB_IJllllEEESD_ST_EEESJ_S1Q_NS1G_6fusion15FusionCallbacksIS1K_NS1R_17LinearCombinationISJ_fSJ_fLNS_15FloatRoundStyleE2EEESI_S1O_JEEENSA_5SM1004TMEM4LOAD26SM100_TMEM_LOAD_16dp256b4xES11_NS12_INS13_ILi2ELi4ELi3EEES16_NSS_INSB_IJS17_S1M_EEENSB_IJS1M_SD_EEEEEEENSA_17SM75_U32x4_LDSM_NENSA_21SM90_TMA_STORE_IM2COLES25_NSA_17SM90_U32x4_STSM_NENSA_39AutoVectorizingCopyWithAssumedAlignmentILi128EEEEEEvvEEEEvNT_6ParamsE --------------------------
	.section	.text._ZN7cutlass13device_kernelINS_4conv6kernel13ConvUniversalINS1_16ConvProblemShapeILNS1_8OperatorE0ELi3EEENS1_10collective14CollectiveConvINS1_47MainloopSm100TmaUmmaWarpSpecializedImplicitGemmILS5_0ELi13ELi3ELi1ELi2EN4cute5tupleIJNSA_1CILi1EEESD_SD_EEEEENSB_IJNSC_ILi64EEESG_NSB_IJSG_EEEEEENS_10bfloat16_tESJ_NSA_8TiledMMAINSA_8MMA_AtomIJNSA_20SM100_MMA_F16BF16_SSISJ_SJ_fLi64ELi64ELNSA_4UMMA5MajorE0ELSO_0ELNSN_7ScaleInE0ELSP_0EEEEEENSA_6LayoutISE_NSB_IJNSC_ILi0EEEST_ST_EEEEENSB_IJNSA_10UnderscoreESW_SW_EEEEENS7_6detail27Sm100ImplicitGemmTileTraitsINSA_20SM90_TMA_LOAD_IM2COLENSA_14ComposedLayoutINSA_7SwizzleILi3ELi4ELi3EEENSA_18smem_ptr_flag_bitsILi16EEENSS_INSB_IJNSC_ILi8EEESG_EEENSB_IJSG_SD_EEEEEEEvEENS10_INSA_13SM90_TMA_LOADES1B_vEEEENS_8epilogue10collective18CollectiveEpilogueINS1G_23Sm100TmaWarpSpecializedILi3ELi2ELi16ELb1ELb0EEEJSI_NSB_IJNSS_ISG_SD_EENSS_INSC_ILi32EEESD_EEEEESJ_NSB_IJNSB_IJllllEEESD_ST_EEESJ_S1Q_NS1G_6fusion15FusionCallbacksIS1K_NS1R_17LinearCombinationISJ_fSJ_fLNS_15FloatRoundStyleE2EEESI_S1O_JEEENSA_5SM1004TMEM4LOAD26SM100_TMEM_LOAD_16dp256b4xES11_NS12_INS13_ILi2ELi4ELi3EEES16_NSS_INSB_IJS17_S1M_EEENSB_IJS1M_SD_EEEEEEENSA_17SM75_U32x4_LDSM_NENSA_21SM90_TMA_STORE_IM2COLES25_NSA_17SM90_U32x4_STSM_NENSA_39AutoVectorizingCopyWithAssumedAlignmentILi128EEEEEEvvEEEEvNT_6ParamsE,"ax",@progbits
	.align	128
.text._ZN7cutlass13device_kernelINS_4conv6kernel13ConvUniversalINS1_16ConvProblemShapeILNS1_8OperatorE0ELi3EEENS1_10collective14CollectiveConvINS1_47MainloopSm100TmaUmmaWarpSpecializedImplicitGemmILS5_0ELi13ELi3ELi1ELi2EN4cute5tupleIJNSA_1CILi1EEESD_SD_EEEEENSB_IJNSC_ILi64EEESG_NSB_IJSG_EEEEEENS_10bfloat16_tESJ_NSA_8TiledMMAINSA_8MMA_AtomIJNSA_20SM100_MMA_F16BF16_SSISJ_SJ_fLi64ELi64ELNSA_4UMMA5MajorE0ELSO_0ELNSN_7ScaleInE0ELSP_0EEEEEENSA_6LayoutISE_NSB_IJNSC_ILi0EEEST_ST_EEEEENSB_IJNSA_10UnderscoreESW_SW_EEEEENS7_6detail27Sm100ImplicitGemmTileTraitsINSA_20SM90_TMA_LOAD_IM2COLENSA_14ComposedLayoutINSA_7SwizzleILi3ELi4ELi3EEENSA_18smem_ptr_flag_bitsILi16EEENSS_INSB_IJNSC_ILi8EEESG_EEENSB_IJSG_SD_EEEEEEEvEENS10_INSA_13SM90_TMA_LOADES1B_vEEEENS_8epilogue10collective18CollectiveEpilogueINS1G_23Sm100TmaWarpSpecializedILi3ELi2ELi16ELb1ELb0EEEJSI_NSB_IJNSS_ISG_SD_EENSS_INSC_ILi32EEESD_EEEEESJ_NSB_IJNSB_IJllllEEESD_ST_EEESJ_S1Q_NS1G_6fusion15FusionCallbacksIS1K_NS1R_17LinearCombinationISJ_fSJ_fLNS_15FloatRoundStyleE2EEESI_S1O_JEEENSA_5SM1004TMEM4LOAD26SM100_TMEM_LOAD_16dp256b4xES11_NS12_INS13_ILi2ELi4ELi3EEES16_NSS_INSB_IJS17_S1M_EEENSB_IJS1M_SD_EEEEEEENSA_17SM75_U32x4_LDSM_NENSA_21SM90_TMA_STORE_IM2COLES25_NSA_17SM90_U32x4_STSM_NENSA_39AutoVectorizingCopyWithAssumedAlignmentILi128EEEEEEvvEEEEvNT_6ParamsE:
        .type           _ZN7cutlass13device_kernelINS_4conv6kernel13ConvUniversalINS1_16ConvProblemShapeILNS1_8OperatorE0ELi3EEENS1_10collective14CollectiveConvINS1_47MainloopSm100TmaUmmaWarpSpecializedImplicitGemmILS5_0ELi13ELi3ELi1ELi2EN4cute5tupleIJNSA_1CILi1EEESD_SD_EEEEENSB_IJNSC_ILi64EEESG_NSB_IJSG_EEEEEENS_10bfloat16_tESJ_NSA_8TiledMMAINSA_8MMA_AtomIJNSA_20SM100_MMA_F16BF16_SSISJ_SJ_fLi64ELi64ELNSA_4UMMA5MajorE0ELSO_0ELNSN_7ScaleInE0ELSP_0EEEEEENSA_6LayoutISE_NSB_IJNSC_ILi0EEEST_ST_EEEEENSB_IJNSA_10UnderscoreESW_SW_EEEEENS7_6detail27Sm100ImplicitGemmTileTraitsINSA_20SM90_TMA_LOAD_IM2COLENSA_14ComposedLayoutINSA_7SwizzleILi3ELi4ELi3EEENSA_18smem_ptr_flag_bitsILi16EEENSS_INSB_IJNSC_ILi8EEESG_EEENSB_IJSG_SD_EEEEEEEvEENS10_INSA_13SM90_TMA_LOADES1B_vEEEENS_8epilogue10collective18CollectiveEpilogueINS1G_23Sm100TmaWarpSpecializedILi3ELi2ELi16ELb1ELb0EEEJSI_NSB_IJNSS_ISG_SD_EENSS_INSC_ILi32EEESD_EEEEESJ_NSB_IJNSB_IJllllEEESD_ST_EEESJ_S1Q_NS1G_6fusion15FusionCallbacksIS1K_NS1R_17LinearCombinationISJ_fSJ_fLNS_15FloatRoundStyleE2EEESI_S1O_JEEENSA_5SM1004TMEM4LOAD26SM100_TMEM_LOAD_16dp256b4xES11_NS12_INS13_ILi2ELi4ELi3EEES16_NSS_INSB_IJS17_S1M_EEENSB_IJS1M_SD_EEEEEEENSA_17SM75_U32x4_LDSM_NENSA_21SM90_TMA_STORE_IM2COLES25_NSA_17SM90_U32x4_STSM_NENSA_39AutoVectorizingCopyWithAssumedAlignmentILi128EEEEEEvvEEEEvNT_6ParamsE,@function
        .size           _ZN7cutlass13device_kernelINS_4conv6kernel13ConvUniversalINS1_16ConvProblemShapeILNS1_8OperatorE0ELi3EEENS1_10collective14CollectiveConvINS1_47MainloopSm100TmaUmmaWarpSpecializedImplicitGemmILS5_0ELi13ELi3ELi1ELi2EN4cute5tupleIJNSA_1CILi1EEESD_SD_EEEEENSB_IJNSC_ILi64EEESG_NSB_IJSG_EEEEEENS_10bfloat16_tESJ_NSA_8TiledMMAINSA_8MMA_AtomIJNSA_20SM100_MMA_F16BF16_SSISJ_SJ_fLi64ELi64ELNSA_4UMMA5MajorE0ELSO_0ELNSN_7ScaleInE0ELSP_0EEEEEENSA_6LayoutISE_NSB_IJNSC_ILi0EEEST_ST_EEEEENSB_IJNSA_10UnderscoreESW_SW_EEEEENS7_6detail27Sm100ImplicitGemmTileTraitsINSA_20SM90_TMA_LOAD_IM2COLENSA_14ComposedLayoutINSA_7SwizzleILi3ELi4ELi3EEENSA_18smem_ptr_flag_bitsILi16EEENSS_INSB_IJNSC_ILi8EEESG_EEENSB_IJSG_SD_EEEEEEEvEENS10_INSA_13SM90_TMA_LOADES1B_vEEEENS_8epilogue10collective18CollectiveEpilogueINS1G_23Sm100TmaWarpSpecializedILi3ELi2ELi16ELb1ELb0EEEJSI_NSB_IJNSS_ISG_SD_EENSS_INSC_ILi32EEESD_EEEEESJ_NSB_IJNSB_IJllllEEESD_ST_EEESJ_S1Q_NS1G_6fusion15FusionCallbacksIS1K_NS1R_17LinearCombinationISJ_fSJ_fLNS_15FloatRoundStyleE2EEESI_S1O_JEEENSA_5SM1004TMEM4LOAD26SM100_TMEM_LOAD_16dp256b4xES11_NS12_INS13_ILi2ELi4ELi3EEES16_NSS_INSB_IJS17_S1M_EEENSB_IJS1M_SD_EEEEEEENSA_17SM75_U32x4_LDSM_NENSA_21SM90_TMA_STORE_IM2COLES25_NSA_17SM90_U32x4_STSM_NENSA_39AutoVectorizingCopyWithAssumedAlignmentILi128EEEEEEvvEEEEvNT_6ParamsE,(.L_x_171 - _ZN7cutlass13device_kernelINS_4conv6kernel13ConvUniversalINS1_16ConvProblemShapeILNS1_8OperatorE0ELi3EEENS1_10collective14CollectiveConvINS1_47MainloopSm100TmaUmmaWarpSpecializedImplicitGemmILS5_0ELi13ELi3ELi1ELi2EN4cute5tupleIJNSA_1CILi1EEESD_SD_EEEEENSB_IJNSC_ILi64EEESG_NSB_IJSG_EEEEEENS_10bfloat16_tESJ_NSA_8TiledMMAINSA_8MMA_AtomIJNSA_20SM100_MMA_F16BF16_SSISJ_SJ_fLi64ELi64ELNSA_4UMMA5MajorE0ELSO_0ELNSN_7ScaleInE0ELSP_0EEEEEENSA_6LayoutISE_NSB_IJNSC_ILi0EEEST_ST_EEEEENSB_IJNSA_10UnderscoreESW_SW_EEEEENS7_6detail27Sm100ImplicitGemmTileTraitsINSA_20SM90_TMA_LOAD_IM2COLENSA_14ComposedLayoutINSA_7SwizzleILi3ELi4ELi3EEENSA_18smem_ptr_flag_bitsILi16EEENSS_INSB_IJNSC_ILi8EEESG_EEENSB_IJSG_SD_EEEEEEEvEENS10_INSA_13SM90_TMA_LOADES1B_vEEEENS_8epilogue10collective18CollectiveEpilogueINS1G_23Sm100TmaWarpSpecializedILi3ELi2ELi16ELb1ELb0EEEJSI_NSB_IJNSS_ISG_SD_EENSS_INSC_ILi32EEESD_EEEEESJ_NSB_IJNSB_IJllllEEESD_ST_EEESJ_S1Q_NS1G_6fusion15FusionCallbacksIS1K_NS1R_17LinearCombinationISJ_fSJ_fLNS_15FloatRoundStyleE2EEESI_S1O_JEEENSA_5SM1004TMEM4LOAD26SM100_TMEM_LOAD_16dp256b4xES11_NS12_INS13_ILi2ELi4ELi3EEES16_NSS_INSB_IJS17_S1M_EEENSB_IJS1M_SD_EEEEEEENSA_17SM75_U32x4_LDSM_NENSA_21SM90_TMA_STORE_IM2COLES25_NSA_17SM90_U32x4_STSM_NENSA_39AutoVectorizingCopyWithAssumedAlignmentILi128EEEEEEvvEEEEvNT_6ParamsE)
        .other          _ZN7cutlass13device_kernelINS_4conv6kernel13ConvUniversalINS1_16ConvProblemShapeILNS1_8OperatorE0ELi3EEENS1_10collective14CollectiveConvINS1_47MainloopSm100TmaUmmaWarpSpecializedImplicitGemmILS5_0ELi13ELi3ELi1ELi2EN4cute5tupleIJNSA_1CILi1EEESD_SD_EEEEENSB_IJNSC_ILi64EEESG_NSB_IJSG_EEEEEENS_10bfloat16_tESJ_NSA_8TiledMMAINSA_8MMA_AtomIJNSA_20SM100_MMA_F16BF16_SSISJ_SJ_fLi64ELi64ELNSA_4UMMA5MajorE0ELSO_0ELNSN_7ScaleInE0ELSP_0EEEEEENSA_6LayoutISE_NSB_IJNSC_ILi0EEEST_ST_EEEEENSB_IJNSA_10UnderscoreESW_SW_EEEEENS7_6detail27Sm100ImplicitGemmTileTraitsINSA_20SM90_TMA_LOAD_IM2COLENSA_14ComposedLayoutINSA_7SwizzleILi3ELi4ELi3EEENSA_18smem_ptr_flag_bitsILi16EEENSS_INSB_IJNSC_ILi8EEESG_EEENSB_IJSG_SD_EEEEEEEvEENS10_INSA_13SM90_TMA_LOADES1B_vEEEENS_8epilogue10collective18CollectiveEpilogueINS1G_23Sm100TmaWarpSpecializedILi3ELi2ELi16ELb1ELb0EEEJSI_NSB_IJNSS_ISG_SD_EENSS_INSC_ILi32EEESD_EEEEESJ_NSB_IJNSB_IJllllEEESD_ST_EEESJ_S1Q_NS1G_6fusion15FusionCallbacksIS1K_NS1R_17LinearCombinationISJ_fSJ_fLNS_15FloatRoundStyleE2EEESI_S1O_JEEENSA_5SM1004TMEM4LOAD26SM100_TMEM_LOAD_16dp256b4xES11_NS12_INS13_ILi2ELi4ELi3EEES16_NSS_INSB_IJS17_S1M_EEENSB_IJS1M_SD_EEEEEEENSA_17SM75_U32x4_LDSM_NENSA_21SM90_TMA_STORE_IM2COLES25_NSA_17SM90_U32x4_STSM_NENSA_39AutoVectorizingCopyWithAssumedAlignmentILi128EEEEEEvvEEEEvNT_6ParamsE,@"STO_CUDA_ENTRY STV_DEFAULT"
_ZN7cutlass13device_kernelINS_4conv6kernel13ConvUniversalINS1_16ConvProblemShapeILNS1_8OperatorE0ELi3EEENS1_10collective14CollectiveConvINS1_47MainloopSm100TmaUmmaWarpSpecializedImplicitGemmILS5_0ELi13ELi3ELi1ELi2EN4cute5tupleIJNSA_1CILi1EEESD_SD_EEEEENSB_IJNSC_ILi64EEESG_NSB_IJSG_EEEEEENS_10bfloat16_tESJ_NSA_8TiledMMAINSA_8MMA_AtomIJNSA_20SM100_MMA_F16BF16_SSISJ_SJ_fLi64ELi64ELNSA_4UMMA5MajorE0ELSO_0ELNSN_7ScaleInE0ELSP_0EEEEEENSA_6LayoutISE_NSB_IJNSC_ILi0EEEST_ST_EEEEENSB_IJNSA_10UnderscoreESW_SW_EEEEENS7_6detail27Sm100ImplicitGemmTileTraitsINSA_20SM90_TMA_LOAD_IM2COLENSA_14ComposedLayoutINSA_7SwizzleILi3ELi4ELi3EEENSA_18smem_ptr_flag_bitsILi16EEENSS_INSB_IJNSC_ILi8EEESG_EEENSB_IJSG_SD_EEEEEEEvEENS10_INSA_13SM90_TMA_LOADES1B_vEEEENS_8epilogue10collective18CollectiveEpilogueINS1G_23Sm100TmaWarpSpecializedILi3ELi2ELi16ELb1ELb0EEEJSI_NSB_IJNSS_ISG_SD_EENSS_INSC_ILi32EEESD_EEEEESJ_NSB_IJNSB_IJllllEEESD_ST_EEESJ_S1Q_NS1G_6fusion15FusionCallbacksIS1K_NS1R_17LinearCombinationISJ_fSJ_fLNS_15FloatRoundStyleE2EEESI_S1O_JEEENSA_5SM1004TMEM4LOAD26SM100_TMEM_LOAD_16dp256b4xES11_NS12_INS13_ILi2ELi4ELi3EEES16_NSS_INSB_IJS17_S1M_EEENSB_IJS1M_SD_EEEEEEENSA_17SM75_U32x4_LDSM_NENSA_21SM90_TMA_STORE_IM2COLES25_NSA_17SM90_U32x4_STSM_NENSA_39AutoVectorizingCopyWithAssumedAlignmentILi128EEEEEEvvEEEEvNT_6ParamsE:
[----:B------:R-:W1:Y:S01]  /*0000*/  LDC R1, c[0x0][0x37c] ;  /* 0x0000df00ff017b82 */ /* 0x000e620000000800 */
[----:B------:R-:W2:Y:S07]  /*0010*/  S2R R50, SR_TID.X ;  /* 0x0000000000327919 */ /* 0x000eae0000002100 */
[----:B------:R-:W3:Y:S01]  /*0020*/  LDC.64 R2, c[0x0][0x990] ;  /* 0x00026400ff027b82 */ /* 0x000ee20000000a00 */
[----:B------:R-:W-:Y:S01]  /*0030*/  ELECT P2, URZ, PT ;  /* 0x0000000000ff782f */ /* 0x000fe20003840000 */
[----:B-1----:R-:W-:Y:S01]  /*0040*/  VIADD R1, R1, 0xfffffff8 ;  /* 0xfffffff801017836 */ /* 0x002fe20000000000 */
[----:B------:R-:W-:-:S02]  /*0050*/  PRMT R51, RZ, 0x7610, R51 ;  /* 0x00007610ff337816 */ /* 0x000fc40000000033 */
[----:B---3--:R-:W-:-:S04]  /*0060*/  ISETP.NE.U32.AND P0, PT, R2, RZ, PT ;  /* 0x000000ff0200720c */ /* 0x008fc80003f05070 */
[----:B------:R-:W-:Y:S02]  /*0070*/  ISETP.NE.AND.EX P0, PT, R3, RZ, PT, P0 ;  /* 0x000000ff0300720c */ /* 0x000fe40003f05300 */
[----:B--2---:R-:W-:-:S05]  /*0080*/  SHF.R.U32.HI R52, RZ, 0x5, R50 ;  /* 0x00000005ff347819 */ /* 0x004fca0000011632 */
[----:B------:R-:W1:Y:S02]  /*0090*/  SHFL.IDX PT, R0, R52, RZ, 0x1f ;  /* 0x00001fff34007589 */ /* 0x000e6400000e0000 */
[----:B-1----:R-:W-:-:S04]  /*00a0*/  R2UR UR15, R0 ;  /* 0x00000000000f72ca */ /* 0x002fc800000e0000 */
[----:B------:R-:W-:Y:S05]  /*00b0*/  @P0 BRA `(.L_x_0) ;  /* 0x0000000000300947 */ /* 0x000fea0003800000 */
[----:B------:R-:W1:Y:S02]  /*00c0*/  LDCU.64 UR4, c[0x0][0x988] ;  /* 0x00013100ff0477ac */ /* 0x000e640008000a00 */
[----:B-1----:R-:W-:-:S04]  /*00d0*/  UISETP.NE.U32.AND UP0, UPT, UR4, URZ, UPT ;  /* 0x000000ff0400728c */ /* 0x002fc8000bf05070 */
[----:B------:R-:W-:-:S09]  /*00e0*/  UISETP.NE.AND.EX UP0, UPT, UR5, URZ, UPT, UP0 ;  /* 0x000000ff0500728c */ /* 0x000fd2000bf05300 */
[----:B------:R-:W-:Y:S05]  /*00f0*/  BRA.U !UP0, `(.L_x_1) ;  /* 0x0000000108147547 */ /* 0x000fea000b800000 */
[----:B------:R-:W1:Y:S01]  /*0100*/  LDC.64 R26, c[0x0][0x988] ;  /* 0x00026200ff1a7b82 */ /* 0x000e620000000a00 */
[----:B------:R-:W1:Y:S02]  /*0110*/  LDCU.64 UR4, c[0x0][0x358] ;  /* 0x00006b00ff0477ac */ /* 0x000e640008000a00 */
[----:B-1----:R1:W5:Y:S01]  /*0120*/  LDG.E R26, desc[UR4][R26.64] ;  /* 0x000000041a1a7981 */ /* 0x002362000c1e1900 */
[----:B------:R-:W-:Y:S01]  /*0130*/  HFMA2 R51, -RZ, RZ, 0, 5.9604644775390625e-08 ;  /* 0x00000001ff337431 */ /* 0x000fe200000001ff */
[----:B------:R-:W-:Y:S05]  /*0140*/  BRA `(.L_x_0) ;  /* 0x00000000000c7947 */ /* 0x000fea0003800000 */
.L_x_1:
[----:B------:R-:W1:Y:S01]  /*0150*/  LDCU UR4, c[0x0][0x980] ;  /* 0x00013000ff0477ac */ /* 0x000e620008000800 */
[----:B------:R-:W-:Y:S01]  /*0160*/  HFMA2 R51, -RZ, RZ, 0, 5.9604644775390625e-08 ;  /* 0x00000001ff337431 */ /* 0x000fe200000001ff */
[----:B-1----:R-:W-:-:S07]  /*0170*/  MOV R26, UR4 ;  /* 0x00000004001a7c02 */ /* 0x002fce0008000f00 */
.L_x_0:
[----:B------:R-:W2:Y:S02]  /*0180*/  LDCU.64 UR4, c[0x0][0x9b0] ;  /* 0x00013600ff0477ac */ /* 0x000ea40008000a00 */
[----:B--2---:R-:W-:-:S04]  /*0190*/  UISETP.NE.U32.AND UP0, UPT, UR4, URZ, UPT ;  /* 0x000000ff0400728c */ /* 0x004fc8000bf05070 */
[----:B------:R-:W-:-:S09]  /*01a0*/  UISETP.NE.AND.EX UP0, UPT, UR5, URZ, UPT, UP0 ;  /* 0x000000ff0500728c */ /* 0x000fd2000bf05300 */
[----:B------:R-:W-:Y:S05]  /*01b0*/  BRA.U UP0, `(.L_x_2) ;  /* 0x0000000100287547 */ /* 0x000fea000b800000 */
[----:B------:R-:W2:Y:S02]  /*01c0*/  LDCU.64 UR4, c[0x0][0x9a8] ;  /* 0x00013500ff0477ac */ /* 0x000ea40008000a00 */
[----:B--2---:R-:W-:-:S04]  /*01d0*/  UISETP.NE.U32.AND UP0, UPT, UR4, URZ, UPT ;  /* 0x000000ff0400728c */ /* 0x004fc8000bf05070 */
[----:B------:R-:W-:-:S09]  /*01e0*/  UISETP.NE.AND.EX UP0, UPT, UR5, URZ, UPT, UP0 ;  /* 0x000000ff0500728c */ /* 0x000fd2000bf05300 */
[----:B------:R-:W-:Y:S05]  /*01f0*/  BRA.U !UP0, `(.L_x_3) ;  /* 0x0000000108107547 */ /* 0x000fea000b800000 */
[----:B------:R-:W2:Y:S01]  /*0200*/  LDC.64 R24, c[0x0][0x9a8] ;  /* 0x00026a00ff187b82 */ /* 0x000ea20000000a00 */
[----:B------:R-:W2:Y:S02]  /*0210*/  LDCU.64 UR4, c[0x0][0x358] ;  /* 0x00006b00ff0477ac */ /* 0x000ea40008000a00 */
[----:B--2---:R2:W5:Y:S01]  /*0220*/  LDG.E R24, desc[UR4][R24.64] ;  /* 0x0000000418187981 */ /* 0x004562000c1e1900 */
[----:B------:R-:W-:Y:S05]  /*0230*/  BRA `(.L_x_2) ;  /* 0x0000000000087947 */ /* 0x000fea0003800000 */
.L_x_3:
[----:B------:R-:W2:Y:S02]  /*0240*/  LDCU UR4, c[0x0][0x9a0] ;  /* 0x00013400ff0477ac */ /* 0x000ea40008000800 */
[----:B--2---:R-:W-:Y:S02]  /*0250*/  MOV R24, UR4 ;  /* 0x0000000400187c02 */ /* 0x004fe40008000f00 */
.L_x_2:
[----:B------:R-:W3:Y:S01]  /*0260*/  LDC.64 R4, c[0x0][0x988] ;  /* 0x00026200ff047b82 */ /* 0x000ee20000000a00 */
[----:B------:R-:W-:Y:S01]  /*0270*/  IMAD.U32 R0, RZ, RZ, UR15 ;  /* 0x0000000fff007e24 */ /* 0x000fe2000f8e00ff */
[----:B------:R-:W-:Y:S01]  /*0280*/  ISETP.EQ.U32.AND P4, PT, R2, RZ, PT ;  /* 0x000000ff0200720c */ /* 0x000fe20003f82070 */
[----:B------:R-:W-:Y:S03]  /*0290*/  BSSY.RECONVERGENT B0, `(.L_x_4) ;  /* 0x0000012000007945 */ /* 0x000fe60003800200 */
[----:B------:R-:W-:Y:S02]  /*02a0*/  ISETP.NE.OR P1, PT, R0, 0x1, !P2 ;  /* 0x000000010000780c */ /* 0x000fe40005725670 */
[----:B---3--:R-:W-:-:S04]  /*02b0*/  ISETP.NE.U32.AND P0, PT, R4, RZ, PT ;  /* 0x000000ff0400720c */ /* 0x008fc80003f05070 */
[----:B------:R-:W-:-:S13]  /*02c0*/  ISETP.NE.AND.EX P0, PT, R5, RZ, PT, P0 ;  /* 0x000000ff0500720c */ /* 0x000fda0003f05300 */
[----:B------:R-:W-:Y:S01]  /*02d0*/  VOTEU.ANY UP3, P0 ;  /* 0x0000000000ff7886 */ /* 0x000fe20000060100 */
[----:B------:R-:W-:Y:S02]  /*02e0*/  PLOP3.LUT P3, PT, PT, PT, UP3, 0x80, 0x8 ;  /* 0x000000000008781c */ /* 0x000fe40003f6f038 */
[----:B------:R-:W-:Y:S02]  /*02f0*/  ISETP.NE.OR P0, PT, R0, 0x3, !P2 ;  /* 0x000000030000780c */ /* 0x000fe40005705670 */
[----:B------:R-:W-:-:S04]  /*0300*/  ISETP.EQ.OR.EX P5, PT, R3, RZ, !P3, P4 ;  /* 0x000000ff0300720c */ /* 0x000fc80005fa2740 */
[----:B------:R-:W-:Y:S01]  /*0310*/  P2R R61, PR, RZ, 0x20 ;  /* 0x00000020ff3d7803 */ /* 0x000fe20000000000 */
[----:B------:R-:W-:Y:S05]  /*0320*/  @P1 BRA `(.L_x_5) ;  /* 0x0000000000201947 */ /* 0x000fea0003800000 */
[----:B------:R-:W3:Y:S02]  /*0330*/  LDCU.64 UR4, c[0x0][0x348] ;  /* 0x00006900ff0477ac */ /* 0x000ee40008000a00 */
[----:B---3--:R-:W-:Y:S02]  /*0340*/  UIADD3 UR6, UP1, UPT, UR4, 0x80, URZ ;  /* 0x0000008004067890 */ /* 0x008fe4000ff3e0ff */
[----:B------:R-:W-:Y:S02]  /*0350*/  UIADD3 UR4, UP0, UPT, UR4, 0x200, URZ ;  /* 0x0000020004047890 */ /* 0x000fe4000ff1e0ff */
[----:B------:R-:W-:Y:S02]  /*0360*/  UIADD3.X UR7, UPT, UPT, URZ, UR5, URZ, UP1, !UPT ;  /* 0x00000005ff077290 */ /* 0x000fe40008ffe4ff */
[----:B------:R-:W-:-:S07]  /*0370*/  UIADD3.X UR5, UPT, UPT, URZ, UR5, URZ, UP0, !UPT ;  /* 0x00000005ff057290 */ /* 0x000fce00087fe4ff */
[----:B------:R3:W-:Y:S02]  /*0380*/  UTMACCTL.PF [UR6] ;  /* 0x00000000060079b9 */ /* 0x0007e40008040000 */
[----:B------:R3:W-:Y:S02]  /*0390*/  UTMACCTL.PF [UR4] ;  /* 0x00000000040079b9 */ /* 0x0007e40008040000 */
[----:B---3--:R-:W-:Y:S01]  /*03a0*/  NOP ;  /* 0x0000000000007918 */ /* 0x008fe20000000000 */
.L_x_5:
[----:B------:R-:W-:Y:S05]  /*03b0*/  BSYNC.RECONVERGENT B0 ;  /* 0x0000000000007941 */ /* 0x000fea0003800200 */
.L_x_4:
[----:B------:R-:W-:Y:S04]  /*03c0*/  BSSY.RECONVERGENT B0, `(.L_x_6) ;  /* 0x000000a000007945 */ /* 0x000fe80003800200 */
        /* <DEDUP_REMOVED lines=9> */
.L_x_7:
[----:B------:R-:W-:Y:S05]  /*0460*/  BSYNC.RECONVERGENT B0 ;  /* 0x0000000000007941 */ /* 0x000fea0003800200 */
.L_x_6:
[----:B------:R-:W-:Y:S01]  /*0470*/  UPLOP3.LUT UP2, UPT, UPT, UPT, UPT, 0x80, 0x8 ;  /* 0x000000000008789c */ /* 0x000fe20003f4f070 */
[----:B------:R-:W-:Y:S10]  /*0480*/  @!P5 BRA `(.L_x_8) ;  /* 0x000000000024d947 */ /* 0x000ff40003800000 */
[----:B------:R-:W-:Y:S01]  /*0490*/  ISETP.NE.U32.AND P1, PT, R2, RZ, PT ;  /* 0x000000ff0200720c */ /* 0x000fe20003f25070 */
[----:B------:R-:W-:Y:S01]  /*04a0*/  USEL UR4, URZ, 0xffffffff, UP3 ;  /* 0xffffffffff047887 */ /* 0x000fe20009800000 */
[----:B-----5:R-:W-:Y:S02]  /*04b0*/  FSETP.NEU.AND P0, PT, R26, RZ, PT ;  /* 0x000000ff1a00720b */ /* 0x020fe40003f0d000 */
[----:B------:R-:W-:-:S11]  /*04c0*/  ISETP.NE.AND.EX P1, PT, R3, RZ, PT, P1 ;  /* 0x000000ff0300720c */ /* 0x000fd60003f25310 */
[----:B------:R-:W-:Y:S02]  /*04d0*/  VOTEU.ANY UP0, P0 ;  /* 0x0000000000ff7886 */ /* 0x000fe40000000100 */
[----:B------:R-:W-:-:S05]  /*04e0*/  VOTEU.ANY UP1, P1 ;  /* 0x0000000000ff7886 */ /* 0x000fca0000820100 */
[----:B------:R-:W-:-:S04]  /*04f0*/  @!UP1 USEL UR4, URZ, 0xffffffff, UP0 ;  /* 0xffffffffff049887 */ /* 0x000fc80008000000 */
[----:B------:R-:W-:-:S04]  /*0500*/  ULOP3.LUT UR4, UR4, 0x1, URZ, 0xc0, !UPT ;  /* 0x0000000104047892 */ /* 0x000fc8000f8ec0ff */
[----:B------:R-:W-:-:S11]  /*0510*/  UISETP.NE.U32.AND UP2, UPT, UR4, 0x1, UPT ;  /* 0x000000010400788c */ /* 0x000fd6000bf45070 */
.L_x_8:
[----:B------:R-:W3:Y:S01]  /*0520*/  SHFL.IDX PT, R2, R52, RZ, 0x1f ;  /* 0x00001fff34027589 */ /* 0x000ee200000e0000 */
[----:B------:R-:W-:-:S04]  /*0530*/  UISETP.NE.AND UP0, UPT, UR15, 0x2, UPT ;  /* 0x000000020f00788c */ /* 0x000fc8000bf05270 */
[----:B------:R-:W-:Y:S01]  /*0540*/  USEL UR46, URZ, 0x1, UP0 ;  /* 0x00000001ff2e7887 */ /* 0x000fe20008000000 */
[----:B---3--:R-:W-:-:S13]  /*0550*/  ISETP.NE.AND P0, PT, R2, RZ, PT ;  /* 0x000000ff0200720c */ /* 0x008fda0003f05270 */
[----:B------:R-:W-:Y:S05]  /*0560*/  @P0 BRA `(.L_x_9) ;  /* 0x00000000009c0947 */ /* 0x000fea0003800000 */
[----:B------:R-:W-:Y:S01]  /*0570*/  ELECT P0, URZ, PT ;  /* 0x0000000000ff782f */ /* 0x000fe20003800000 */
[----:B------:R-:W-:-:S12]  /*0580*/  BSSY.RECONVERGENT B0, `(.L_x_9) ;  /* 0x0000025000007945 */ /* 0x000fd80003800200 */
[----:B------:R-:W-:Y:S05]  /*0590*/  @!P0 BRA `(.L_x_10) ;  /* 0x00000000008c8947 */ /* 0x000fea0003800000 */
[----:B------:R-:W3:Y:S01]  /*05a0*/  S2UR UR4, SR_CgaCtaId ;  /* 0x00000000000479c3 */ /* 0x000ee20000008800 */
[----:B------:R-:W-:Y:S01]  /*05b0*/  UMOV UR5, 0x400 ;  /* 0x0000040000057882 */ /* 0x000fe20000000000 */
[----:B------:R-:W-:Y:S02]  /*05c0*/  UMOV UR6, 0x1 ;  /* 0x0000000100067882 */ /* 0x000fe40000000000 */
[----:B------:R-:W-:-:S04]  /*05d0*/  UIADD3 UR6, UPT, UPT, -UR6, 0x100000, URZ ;  /* 0x0010000006067890 */ /* 0x000fc8000fffe1ff */
[----:B------:R-:W-:Y:S02]  /*05e0*/  USHF.L.U32 UR7, UR6, 0xb, URZ ;  /* 0x0000000b06077899 */ /* 0x000fe400080006ff */
[----:B------:R-:W-:Y:S02]  /*05f0*/  USHF.L.U32 UR6, UR6, 0x1, URZ ;  /* 0x0000000106067899 */ /* 0x000fe400080006ff */
[----:B---3--:R-:W-:Y:S01]  /*0600*/  ULEA UR4, UR4, UR5, 0x18 ;  /* 0x0000000504047291 */ /* 0x008fe2000f8ec0ff */
[----:B------:R-:W3:Y:S11]  /*0610*/  FENCE.VIEW.ASYNC.S ;  /* 0x00000000000073c6 */ /* 0x000ef60000000000 */
[----:B---3--:R3:W4:Y:S01]  /*0620*/  SYNCS.EXCH.64 URZ, [UR4], UR6 ;  /* 0x0000000604ff75b2 */ /* 0x0087220008000100 */
[----:B------:R3:W1:Y:S01]  /*0630*/  SYNCS.EXCH.64 URZ, [UR4+0x68], UR6 ;  /* 0x0000680604ff75b2 */ /* 0x0006620008000100 */
        /* <DEDUP_REMOVED lines=23> */
[----:B------:R3:W1:Y:S02]  /*07b0*/  SYNCS.EXCH.64 URZ, [UR4+0xc8], UR6 ;  /* 0x0000c80604ff75b2 */ /* 0x0006640008000100 */
[----:B---34-:R-:W-:Y:S01]  /*07c0*/  NOP ;  /* 0x0000000000007918 */ /* 0x018fe20000000000 */
.L_x_10:
[----:B------:R-:W-:Y:S05]  /*07d0*/  BSYNC.RECONVERGENT B0 ;  /* 0x0000000000007941 */ /* 0x000fea0003800200 */
.L_x_9:
[----:B------:R-:W3:Y:S01]  /*07e0*/  SHFL.IDX PT, R2, R52, RZ, 0x1f ;  /* 0x00001fff34027589 */ /* 0x000ee200000e0000 */
[----:B------:R-:W-:Y:S01]  /*07f0*/  NOP ;  /* 0x0000000000007918 */ /* 0x000fe20000000000 */
[----:B---3--:R-:W-:-:S13]  /*0800*/  ISETP.NE.AND P0, PT, R2, 0x1, PT ;  /* 0x000000010200780c */ /* 0x008fda0003f05270 */
[----:B------:R-:W-:Y:S05]  /*0810*/  @P0 BRA `(.L_x_11) ;  /* 0x0000000000500947 */ /* 0x000fea0003800000 */
[----:B------:R-:W3:Y:S01]  /*0820*/  S2UR UR4, SR_CgaCtaId ;  /* 0x00000000000479c3 */ /* 0x000ee20000008800 */
[----:B------:R-:W-:Y:S01]  /*0830*/  UMOV UR5, 0x400 ;  /* 0x0000040000057882 */ /* 0x000fe20000000000 */
[----:B------:R-:W-:Y:S01]  /*0840*/  UMOV UR8, 0x20 ;  /* 0x0000002000087882 */ /* 0x000fe20000000000 */
[----:B------:R-:W-:Y:S01]  /*0850*/  UMOV UR6, 0x80 ;  /* 0x0000008000067882 */ /* 0x000fe20000000000 */
[----:B------:R-:W-:-:S04]  /*0860*/  UIADD3 UR8, UPT, UPT, -UR8, 0x100000, URZ ;  /* 0x0010000008087890 */ /* 0x000fc8000fffe1ff */
[----:B------:R-:W-:Y:S02]  /*0870*/  USHF.L.U32 UR9, UR8, 0xb, URZ ;  /* 0x0000000b08097899 */ /* 0x000fe400080006ff */
[----:B------:R-:W-:Y:S02]  /*0880*/  USHF.L.U32 UR8, UR8, 0x1, URZ ;  /* 0x0000000108087899 */ /* 0x000fe400080006ff */
[----:B------:R-:W-:-:S04]  /*0890*/  UIADD3 UR6, UPT, UPT, -UR6, 0x100000, URZ ;  /* 0x0010000006067890 */ /* 0x000fc8000fffe1ff */
[----:B------:R-:W-:Y:S02]  /*08a0*/  USHF.L.U32 UR7, UR6, 0xb, URZ ;  /* 0x0000000b06077899 */ /* 0x000fe400080006ff */
[----:B------:R-:W-:Y:S01]  /*08b0*/  USHF.L.U32 UR6, UR6, 0x1, URZ ;  /* 0x0000000106067899 */ /* 0x000fe200080006ff */
[----:B------:R-:W-:Y:S01]  /*08c0*/  ELECT P0, URZ, PT ;  /* 0x0000000000ff782f */ /* 0x000fe20003800000 */
[----:B---3--:R-:W-:Y:S01]  /*08d0*/  ULEA UR4, UR4, UR5, 0x18 ;  /* 0x0000000504047291 */ /* 0x008fe2000f8ec0ff */
[----:B------:R-:W3:Y:S11]  /*08e0*/  FENCE.VIEW.ASYNC.S ;  /* 0x00000000000073c6 */ /* 0x000ef60000000000 */
[----:B---3--:R3:W4:Y:S01]  /*08f0*/  SYNCS.EXCH.64 URZ, [UR4+0xd0], UR8 ;  /* 0x0000d00804ff75b2 */ /* 0x0087220008000100 */
[----:B------:R3:W1:Y:S01]  /*0900*/  SYNCS.EXCH.64 URZ, [UR4+0xe8], UR6 ;  /* 0x0000e80604ff75b2 */ /* 0x0006620008000100 */
[----:B------:R3:W1:Y:S01]  /*0910*/  SYNCS.EXCH.64 URZ, [UR4+0xd8], UR8 ;  /* 0x0000d80804ff75b2 */ /* 0x0006620008000100 */
[----:B------:R3:W1:Y:S01]  /*0920*/  SYNCS.EXCH.64 URZ, [UR4+0xf0], UR6 ;  /* 0x0000f00604ff75b2 */ /* 0x0006620008000100 */
[----:B------:R3:W1:Y:S01]  /*0930*/  SYNCS.EXCH.64 URZ, [UR4+0xe0], UR8 ;  /* 0x0000e00804ff75b2 */ /* 0x0006620008000100 */
[----:B------:R3:W1:Y:S01]  /*0940*/  SYNCS.EXCH.64 URZ, [UR4+0xf8], UR6 ;  /* 0x0000f80604ff75b2 */ /* 0x0006620008000100 */
[----:B------:R-:W-:Y:S01]  /*0950*/  NOP ;  /* 0x0000000000007918 */ /* 0x000fe20000000000 */
.L_x_11:
[----:B------:R-:W2:Y:S01]  /*0960*/  SHFL.IDX PT, R2, R52, RZ, 0x1f ;  /* 0x00001fff34027589 */ /* 0x000ea200000e0000 */
[----:B------:R-:W-:Y:S01]  /*0970*/  NOP ;  /* 0x0000000000007918 */ /* 0x000fe20000000000 */
[----:B--2---:R-:W-:-:S13]  /*0980*/  ISETP.NE.AND P0, PT, R2, 0x3, PT ;  /* 0x000000030200780c */ /* 0x004fda0003f05270 */
[----:B------:R-:W-:Y:S05]  /*0990*/  @P0 BRA `(.L_x_12) ;  /* 0x0000000000300947 */ /* 0x000fea0003800000 */
[----:B---3--:R-:W2:Y:S01]  /*09a0*/  S2UR UR4, SR_CgaCtaId ;  /* 0x00000000000479c3 */ /* 0x008ea20000008800 */
[----:B------:R-:W-:Y:S01]  /*09b0*/  UMOV UR6, 0x400 ;  /* 0x0000040000067882 */ /* 0x000fe20000000000 */
[----:B------:R-:W-:Y:S01]  /*09c0*/  UMOV UR5, 0x20 ;  /* 0x0000002000057882 */ /* 0x000fe20000000000 */
[----:B------:R-:W-:Y:S01]  /*09d0*/  ELECT P0, URZ, PT ;  /* 0x0000000000ff782f */ /* 0x000fe20003800000 */
[----:B--2---:R-:W-:Y:S02]  /*09e0*/  ULEA UR6, UR4, UR6, 0x18 ;  /* 0x0000000604067291 */ /* 0x004fe4000f8ec0ff */
[----:B------:R-:W-:-:S04]  /*09f0*/  UIADD3 UR4, UPT, UPT, -UR5, 0x100000, URZ ;  /* 0x0010000005047890 */ /* 0x000fc8000fffe1ff */
[----:B------:R-:W-:Y:S02]  /*0a00*/  USHF.L.U32 UR5, UR4, 0xb, URZ ;  /* 0x0000000b04057899 */ /* 0x000fe400080006ff */
[----:B------:R-:W-:Y:S01]  /*0a10*/  USHF.L.U32 UR4, UR4, 0x1, URZ ;  /* 0x0000000104047899 */ /* 0x000fe200080006ff */
[----:B------:R-:W2:Y:S11]  /*0a20*/  FENCE.VIEW.ASYNC.S ;  /* 0x00000000000073c6 */ /* 0x000eb60000000000 */
[----:B--2---:R2:W3:Y:S01]  /*0a30*/  SYNCS.EXCH.64 URZ, [UR6+0x100], UR4 ;  /* 0x0001000406ff75b2 */ /* 0x0044e20008000100 */
[----:B------:R2:W1:Y:S01]  /*0a40*/  SYNCS.EXCH.64 URZ, [UR6+0x108], UR4 ;  /* 0x0001080406ff75b2 */ /* 0x0004620008000100 */
[----:B------:R-:W-:Y:S01]  /*0a50*/  NOP ;  /* 0x0000000000007918 */ /* 0x000fe20000000000 */
.L_x_12:
[----:B------:R-:W4:Y:S01]  /*0a60*/  SHFL.IDX PT, R2, R52, RZ, 0x1f ;  /* 0x00001fff34027589 */ /* 0x000f2200000e0000 */
[----:B------:R-:W-:Y:S01]  /*0a70*/  NOP ;  /* 0x0000000000007918 */ /* 0x000fe20000000000 */
[----:B----4-:R-:W-:-:S13]  /*0a80*/  ISETP.NE.AND P0, PT, R2, 0x4, PT ;  /* 0x000000040200780c */ /* 0x010fda0003f05270 */
[----:B------:R-:W-:Y:S05]  /*0a90*/  @P0 BRA `(.L_x_13) ;  /* 0x0000000000440947 */ /* 0x000fea0003800000 */
[----:B--23--:R-:W2:Y:S01]  /*0aa0*/  S2UR UR6, SR_CgaCtaId ;  /* 0x00000000000679c3 */ /* 0x00cea20000008800 */
[----:B------:R-:W-:Y:S01]  /*0ab0*/  UMOV UR4, 0x100 ;  /* 0x0000010000047882 */ /* 0x000fe20000000000 */
[----:B------:R-:W-:Y:S01]  /*0ac0*/  UMOV UR5, 0x400 ;  /* 0x0000040000057882 */ /* 0x000fe20000000000 */
[----:B------:R-:W-:Y:S01]  /*0ad0*/  USEL UR4, UR4, 0xe0, UP2 ;  /* 0x000000e004047887 */ /* 0x000fe20009000000 */
[----:B------:R-:W-:Y:S01]  /*0ae0*/  UMOV UR8, 0x1 ;  /* 0x0000000100087882 */ /* 0x000fe20000000000 */
[----:B------:R-:W-:Y:S01]  /*0af0*/  ELECT P0, URZ, PT ;  /* 0x0000000000ff782f */ /* 0x000fe20003800000 */
[----:B------:R-:W-:-:S04]  /*0b00*/  UIADD3 UR8, UPT, UPT, -UR8, 0x100000, URZ ;  /* 0x0010000008087890 */ /* 0x000fc8000fffe1ff */
[----:B------:R-:W-:Y:S02]  /*0b10*/  USHF.L.U32 UR9, UR8, 0xb, URZ ;  /* 0x0000000b08097899 */ /* 0x000fe400080006ff */
[----:B------:R-:W-:Y:S02]  /*0b20*/  USHF.L.U32 UR8, UR8, 0x1, URZ ;  /* 0x0000000108087899 */ /* 0x000fe400080006ff */
[----:B--2---:R-:W-:Y:S02]  /*0b30*/  ULEA UR6, UR6, UR5, 0x18 ;  /* 0x0000000506067291 */ /* 0x004fe4000f8ec0ff */
[----:B------:R-:W-:-:S04]  /*0b40*/  UIADD3 UR4, UPT, UPT, -UR4, 0x100000, URZ ;  /* 0x0010000004047890 */ /* 0x000fc8000fffe1ff */
[----:B------:R-:W-:Y:S02]  /*0b50*/  USHF.L.U32 UR5, UR4, 0xb, URZ ;  /* 0x0000000b04057899 */ /* 0x000fe400080006ff */
[----:B------:R-:W-:Y:S01]  /*0b60*/  USHF.L.U32 UR4, UR4, 0x1, URZ ;  /* 0x0000000104047899 */ /* 0x000fe200080006ff */
[----:B------:R-:W2:Y:S03]  /*0b70*/  FENCE.VIEW.ASYNC.S ;  /* 0x00000000000073c6 */ /* 0x000ea60000000000 */
[----:B--2---:R4:W2:Y:S08]  /*0b80*/  SYNCS.EXCH.64 URZ, [UR6+0x110], UR8 ;  /* 0x0001100806ff75b2 */ /* 0x0048b00008000100 */
[----:B------:R4:W3:Y:S02]  /*0b90*/  SYNCS.EXCH.64 URZ, [UR6+0x118], UR4 ;  /* 0x0001180406ff75b2 */ /* 0x0008e40008000100 */
[----:B----4-:R-:W-:Y:S01]  /*0ba0*/  NOP ;  /* 0x0000000000007918 */ /* 0x010fe20000000000 */
.L_x_13:
[----:B------:R-:W4:Y:S01]  /*0bb0*/  SHFL.IDX PT, R2, R52, RZ, 0x1f ;  /* 0x00001fff34027589 */ /* 0x000f2200000e0000 */
[----:B------:R-:W1:Y:S01]  /*0bc0*/  S2UR UR51, SR_CTAID.X ;  /* 0x00000000003379c3 */ /* 0x000e620000002500 */
[----:B------:R-:W-:-:S07]  /*0bd0*/  NOP ;  /* 0x0000000000007918 */ /* 0x000fce0000000000 */
[----:B------:R-:W1:Y:S01]  /*0be0*/  S2UR UR22, SR_CTAID.Y ;  /* 0x00000000001679c3 */ /* 0x000e620000002600 */
[----:B----4-:R-:W-:-:S13]  /*0bf0*/  ISETP.NE.AND P0, PT, R2, 0x5, PT ;  /* 0x000000050200780c */ /* 0x010fda0003f05270 */
[----:B-1----:R-:W-:Y:S05]  /*0c00*/  @P0 BRA `(.L_x_14) ;  /* 0x0000000000480947 */ /* 0x002fea0003800000 */
[----:B--23--:R-:W1:Y:S01]  /*0c10*/  S2UR UR4, SR_CgaCtaId ;  /* 0x00000000000479c3 */ /* 0x00ce620000008800 */
        /* <DEDUP_REMOVED lines=10> */
[----:B-1----:R-:W-:Y:S01]  /*0cc0*/  ULEA UR4, UR4, UR5, 0x18 ;  /* 0x0000000504047291 */ /* 0x002fe2000f8ec0ff */
[----:B------:R-:W1:Y:S11]  /*0cd0*/  FENCE.VIEW.ASYNC.S ;  /* 0x00000000000073c6 */ /* 0x000e760000000000 */
[----:B-1----:R1:W4:Y:S01]  /*0ce0*/  SYNCS.EXCH.64 URZ, [UR4+0x120], UR8 ;  /* 0x0001200804ff75b2 */ /* 0x0023220008000100 */
[----:B------:R1:W2:Y:S01]  /*0cf0*/  SYNCS.EXCH.64 URZ, [UR4+0x130], UR6 ;  /* 0x0001300604ff75b2 */ /* 0x0002a20008000100 */
[----:B------:R1:W3:Y:S01]  /*0d00*/  SYNCS.EXCH.64 URZ, [UR4+0x128], UR8 ;  /* 0x0001280804ff75b2 */ /* 0x0002e20008000100 */
[----:B------:R1:W1:Y:S01]  /*0d10*/  SYNCS.EXCH.64 URZ, [UR4+0x138], UR6 ;  /* 0x0001380604ff75b2 */ /* 0x0002620008000100 */
[----:B------:R-:W-:Y:S01]  /*0d20*/  NOP ;  /* 0x0000000000007918 */ /* 0x000fe20000000000 */
.L_x_14:
[----:B------:R-:W-:-:S05]  /*0d30*/  CS2R.32 R45, SR_CgaSize ;  /* 0x00000000002d7805 */ /* 0x000fca0000008a00 */
[----:B------:R-:W-:-:S05]  /*0d40*/  IMAD R45, R45, -0xa0, RZ ;  /* 0xffffff602d2d7824 */ /* 0x000fca00078e02ff */
[----:B--2---:R-:W-:-:S14]  /*0d50*/  R2UR UR5, R45 ;  /* 0x000000002d0572ca */ /* 0x004fdc00000e0000 */
[----:B------:R-:W2:Y:S01]  /*0d60*/  LDCU UR5, c[0x0][UR5+0x2b0] ;  /* 0x00005600050577ac */ /* 0x000ea20008000800 */
[----:B------:R-:W-:Y:S02]  /*0d70*/  I2FP.F32.U32 R45, UR51 ;  /* 0x00000033002d7c45 */ /* 0x000fe40008201000 */
[----:B------:R-:W-:-:S05]  /*0d80*/  CS2R.32 R3, SR_CgaSize ;  /* 0x0000000000037805 */ /* 0x000fca0000008a00 */
[----:B------:R-:W-:-:S06]  /*0d90*/  IMAD R3, R3, -0xa0, RZ ;  /* 0xffffff6003037824 */ /* 0x000fcc00078e02ff */
[----:B------:R-:W4:Y:S01]  /*0da0*/  LDC R3, c[0x0][R3+0x2a0] ;  /* 0x0000a80003037b82 */ /* 0x000f220000000800 */
[----:B------:R-:W-:Y:S02]  /*0db0*/  I2FP.F32.U32 R44, UR22 ;  /* 0x00000016002c7c45 */ /* 0x000fe40008201000 */
[----:B------:R-:W-:-:S05]  /*0dc0*/  CS2R.32 R16, SR_CgaSize ;  /* 0x0000000000107805 */ /* 0x000fca0000008a00 */
[----:B------:R-:W-:-:S05]  /*0dd0*/  IMAD R16, R16, -0xa0, RZ ;  /* 0xffffff6010107824 */ /* 0x000fca00078e02ff */
[----:B-1-3--:R-:W-:-:S14]  /*0de0*/  R2UR UR4, R16 ;  /* 0x00000000100472ca */ /* 0x00afdc00000e0000 */
[----:B------:R-:W1:Y:S01]  /*0df0*/  LDCU UR4, c[0x0][UR4+0x2b4] ;  /* 0x00005680040477ac */ /* 0x000e620008000800 */
[----:B------:R-:W-:Y:S01]  /*0e00*/  NOP ;  /* 0x0000000000007918 */ /* 0x000fe20000000000 */
[----:B------:R-:W3:Y:S01]  /*0e10*/  S2R R16, SR_CTAID.Z ;  /* 0x0000000000107919 */ /* 0x000ee20000002700 */
[----:B------:R-:W4:Y:S01]  /*0e20*/  LDCU UR18, c[0x0][0xc24] ;  /* 0x00018480ff1277ac */ /* 0x000f220008000800 */
[----:B------:R-:W-:-:S05]  /*0e30*/  CS2R.32 R2, SR_CgaSize ;  /* 0x0000000000027805 */ /* 0x000fca0000008a00 */
[----:B------:R-:W-:-:S06]  /*0e40*/  IMAD R2, R2, -0xa0, RZ ;  /* 0xffffff6002027824 */ /* 0x000fcc00078e02ff */
[----:B------:R-:W3:Y:S01]  /*0e50*/  LDC R2, c[0x0][R2+0x2a4] ;  /* 0x0000a90002027b82 */ /* 0x000ee20000000800 */
[----:B--2---:R-:W-:Y:S01]  /*0e60*/  FMUL R45, R45, UR5 ;  /* 0x000000052d2d7c20 */ /* 0x004fe20008400000 */
[----:B-1----:R-:W-:-:S05]  /*0e70*/  FMUL R44, R44, UR4 ;  /* 0x000000042c2c7c20 */ /* 0x002fca0008400000 */
[----:B------:R-:W1:Y:S01]  /*0e80*/  F2I.U32.TRUNC.NTZ R45, R45 ;  /* 0x0000002d002d7305 */ /* 0x000e62000020f000 */
[----:B----4-:R-:W-:-:S07]  /*0e90*/  UISETP.GE.AND UP0, UPT, UR18, 0x1, UPT ;  /* 0x000000011200788c */ /* 0x010fce000bf06270 */
[----:B------:R-:W2:Y:S01]  /*0ea0*/  F2I.U32.TRUNC.NTZ R44, R44 ;  /* 0x0000002c002c7305 */ /* 0x000ea2000020f000 */
[----:B-1----:R-:W-:-:S05]  /*0eb0*/  IADD3 R45, PT, PT, -R45, RZ, RZ ;  /* 0x000000ff2d2d7210 */ /* 0x002fca0007ffe1ff */
[----:B------:R-:W-:Y:S01]  /*0ec0*/  IMAD R45, R3, R45, UR51 ;  /* 0x00000033032d7e24 */ /* 0x000fe2000f8e022d */
[----:B--2---:R-:W-:-:S05]  /*0ed0*/  IADD3 R44, PT, PT, -R44, RZ, RZ ;  /* 0x000000ff2c2c7210 */ /* 0x004fca0007ffe1ff */
[----:B---3--:R-:W-:Y:S01]  /*0ee0*/  IMAD R44, R2, R44, UR22 ;  /* 0x00000016022c7e24 */ /* 0x008fe2000f8e022c */
[----:B------:R-:W-:Y:S06]  /*0ef0*/  BAR.SYNC.DEFER_BLOCKING 0x0 ;  /* 0x0000000000007b1d */ /* 0x000fec0000010000 */
[----:B------:R-:W-:Y:S05]  /*0f00*/  BRA.U !UP0, `(.L_x_15) ;  /* 0x0000000108d47547 */ /* 0x000fea000b800000 */
[----:B------:R-:W1:Y:S01]  /*0f10*/  LDCU.128 UR24, c[0x0][0xc10] ;  /* 0x00018200ff1877ac */ /* 0x000e620008000c00 */
[----:B------:R-:W2:Y:S01]  /*0f20*/  LDCU UR14, c[0x0][0x370] ;  /* 0x00006e00ff0e77ac */ /* 0x000ea20008000800 */
[----:B------:R-:W3:Y:S01]  /*0f30*/  LDCU UR6, c[0x0][0x374] ;  /* 0x00006e80ff0677ac */ /* 0x000ee20008000800 */
[----:B------:R-:W4:Y:S01]  /*0f40*/  LDCU UR19, c[0x0][0xc0c] ;  /* 0x00018180ff1377ac */ /* 0x000f220008000800 */
[----:B------:R-:W4:Y:S01]  /*0f50*/  LDCU UR20, c[0x0][0xc20] ;  /* 0x00018400ff1477ac */ /* 0x000f220008000800 */
[----:B------:R-:W4:Y:S01]  /*0f60*/  LDCU.64 UR16, c[0x0][0xc28] ;  /* 0x00018500ff1077ac */ /* 0x000f220008000a00 */
[----:B-1----:R-:W-:Y:S02]  /*0f70*/  UISETP.NE.AND UP0, UPT, UR26, 0x1, UPT ;  /* 0x000000011a00788c */ /* 0x002fe4000bf05270 */
[----:B---3--:R-:W-:Y:S02]  /*0f80*/  UIMAD.WIDE.U32 UR4, UR6, UR27, URZ ;  /* 0x0000001b060472a5 */ /* 0x008fe4000f8e00ff */
[----:B--2---:R-:W-:-:S02]  /*0f90*/  UIMAD.WIDE.U32 UR8, UR14, UR24, URZ ;  /* 0x000000180e0872a5 */ /* 0x004fc4000f8e00ff */
[----:B----4-:R-:W-:Y:S02]  /*0fa0*/  UISETP.NE.AND UP1, UPT, UR19, 0x1, UPT ;  /* 0x000000011300788c */ /* 0x010fe4000bf25270 */
[----:B------:R-:W-:Y:S01]  /*0fb0*/  UISETP.NE.AND UP4, UPT, UR18, 0x1, UPT ;  /* 0x000000011200788c */ /* 0x000fe2000bf85270 */
[----:B------:R-:W-:Y:S01]  /*0fc0*/  UMOV UR4, UR5 ;  /* 0x0000000500047c82 */ /* 0x000fe20008000000 */
[----:B------:R-:W-:Y:S02]  /*0fd0*/  UIMAD.WIDE.U32 UR10, UR22, UR27, URZ ;  /* 0x0000001b160a72a5 */ /* 0x000fe4000f8e00ff */
[----:B------:R-:W-:Y:S02]  /*0fe0*/  @UP0 USHF.R.U32.HI UR6, URZ, UR20, UR4 ;  /* 0x00000014ff060299 */ /* 0x000fe40008011604 */
[----:B------:R-:W-:Y:S01]  /*0ff0*/  UIMAD.WIDE.U32 UR12, UR51, UR24, URZ ;  /* 0x00000018330c72a5 */ /* 0x000fe2000f8e00ff */
[----:B------:R-:W-:Y:S02]  /*1000*/  UMOV UR4, UR9 ;  /* 0x0000000900047c82 */ /* 0x000fe40008000000 */
[----:B------:R-:W-:Y:S01]  /*1010*/  UMOV UR7, UR11 ;  /* 0x0000000b00077c82 */ /* 0x000fe20008000000 */
[----:B------:R-:W-:-:S02]  /*1020*/  @UP1 USHF.R.U32.HI UR14, URZ, UR25, UR4 ;  /* 0x00000019ff0e1299 */ /* 0x000fc40008011604 */
[----:B------:R-:W-:Y:S02]  /*1030*/  UIMAD.WIDE.U32 UR4, UR6, UR16, URZ ;  /* 0x00000010060472a5 */ /* 0x000fe4000f8e00ff */
[----:B------:R-:W-:Y:S02]  /*1040*/  UIMAD.WIDE.U32 UR8, UR14, UR16, URZ ;  /* 0x000000100e0872a5 */ /* 0x000fe4000f8e00ff */
[----:B------:R-:W-:-:S03]  /*1050*/  USHF.R.U32.HI UR10, URZ, UR20, UR7 ;  /* 0x00000014ff0a7299 */ /* 0x000fc60008011607 */
[----:B------:R-:W-:Y:S01]  /*1060*/  UMOV UR4, UR5 ;  /* 0x0000000500047c82 */ /* 0x000fe20008000000 */
[----:B------:R-:W-:Y:S01]  /*1070*/  UMOV UR7, UR13 ;  /* 0x0000000d00077c82 */ /* 0x000fe20008000000 */
[----:B------:R-:W-:Y:S01]  /*1080*/  @UP4 USHF.R.U32.HI UR6, URZ, UR17, UR4 ;  /* 0x00000011ff064299 */ /* 0x000fe20008011604 */
[----:B------:R-:W-:Y:S01]  /*1090*/  UMOV UR5, UR9 ;  /* 0x0000000900057c82 */ /* 0x000fe20008000000 */
[----:B------:R-:W-:Y:S02]  /*10a0*/  USHF.R.U32.HI UR7, URZ, UR25, UR7 ;  /* 0x00000019ff077299 */ /* 0x000fe40008011607 */
[----:B------:R-:W-:Y:S02]  /*10b0*/  USEL UR4, UR22, UR10, !UP0 ;  /* 0x0000000a16047287 */ /* 0x000fe4000c000000 */
[----:B------:R-:W-:Y:S02]  /*10c0*/  UIMAD UR6, UR6, UR18, URZ ;  /* 0x00000012060672a4 */ /* 0x000fe4000f8e02ff */
[----:B------:R-:W-:-:S02]  /*10d0*/  @UP4 USHF.R.U32.HI UR14, URZ, UR17, UR5 ;  /* 0x00000011ff0e4299 */ /* 0x000fc40008011605 */
[----:B------:R-:W-:Y:S02]  /*10e0*/  USEL UR5, UR51, UR7, !UP1 ;  /* 0x0000000733057287 */ /* 0x000fe4000c800000 */
[----:B------:R-:W-:Y:S02]  /*10f0*/  UISETP.GE.AND UP0, UPT, UR4, UR6, UPT ;  /* 0x000000060400728c */ /* 0x000fe4000bf06270 */
[----:B------:R-:W-:Y:S02]  /*1100*/  UIMAD UR8, UR14, UR18, URZ ;  /* 0x000000120e0872a4 */ /* 0x000fe4000f8e02ff */
[----:B------:R-:W-:Y:S02]  /*1110*/  UIMAD.WIDE.U32 UR6, UR4, UR16, URZ ;  /* 0x00000010040672a5 */ /* 0x000fe4000f8e00ff */
[----:B------:R-:W-:Y:S02]  /*1120*/  UISETP.GE.OR UP0, UPT, UR5, UR8, UP0 ;  /* 0x000000080500728c */ /* 0x000fe40008706670 */
[----:B------:R-:W-:-:S02]  /*1130*/  UIMAD.WIDE.U32 UR8, UR5, UR16, URZ ;  /* 0x00000010050872a5 */ /* 0x000fc4000f8e00ff */
[----:B------:R-:W-:Y:S01]  /*1140*/  UIADD3 UR10, UPT, UPT, -UR4, URZ, URZ ;  /* 0x000000ff040a7290 */ /* 0x000fe2000fffe1ff */
[----:B------:R-:W-:Y:S02]  /*1150*/  UMOV UR6, UR7 ;  /* 0x0000000700067c82 */ /* 0x000fe40008000000 */
[----:B------:R-:W-:Y:S02]  /*1160*/  USHF.R.U32.HI UR6, URZ, UR17, UR6 ;  /* 0x00000011ff067299 */ /* 0x000fe40008011606 */
[----:B------:R-:W-:Y:S02]  /*1170*/  UIMAD UR10, UR26, UR10, UR22 ;  /* 0x0000000a1a0a72a4 */ /* 0x000fe4000f8e0216 */
[----:B------:R-:W-:Y:S01]  /*1180*/  USEL UR6, UR4, UR6, !UP4 ;  /* 0x0000000604067287 */ /* 0x000fe2000e000000 */
[----:B------:R-:W-:Y:S01]  /*1190*/  @!UP0 UMOV UR7, UR9 ;  /* 0x0000000900078c82 */ /* 0x000fe20008000000 */
[----:B------:R-:W-:Y:S02]  /*11a0*/  UIADD3 UR9, UPT, UPT, -UR5, URZ, URZ ;  /* 0x000000ff05097290 */ /* 0x000fe4000fffe1ff */
[----:B------:R-:W-:-:S02]  /*11b0*/  @!UP0 USHF.R.U32.HI UR7, URZ, UR17, UR7 ;  /* 0x00000011ff078299 */ /* 0x000fc40008011607 */
[----:B------:R-:W-:Y:S02]  /*11c0*/  UIADD3 UR8, UPT, UPT, -UR6, URZ, URZ ;  /* 0x000000ff06087290 */ /* 0x000fe4000fffe1ff */
[----:B------:R-:W-:Y:S02]  /*11d0*/  @!UP0 USEL UR7, UR5, UR7, !UP4 ;  /* 0x0000000705078287 */ /* 0x000fe4000e000000 */
[----:B------:R-:W-:Y:S02]  /*11e0*/  UIMAD UR8, UR18, UR8, UR4 ;  /* 0x00000008120872a4 */ /* 0x000fe4000f8e0204 */
[----:B------:R-:W-:Y:S02]  /*11f0*/  @!UP0 UIADD3 UR6, UPT, UPT, UR6, -UR7, URZ ;  /* 0x8000000706068290 */ /* 0x000fe4000fffe0ff */
[----:B------:R-:W-:Y:S02]  /*1200*/  @!UP0 UIMAD UR8, UR8, UR14, UR7 ;  /* 0x0000000e080882a4 */ /* 0x000fe4000f8e0207 */
[----:B------:R-:W-:-:S02]  /*1210*/  @!UP0 UIMAD UR4, UR6, UR18, UR5 ;  /* 0x00000012060482a4 */ /* 0x000fc4000f8e0205 */
[----:B------:R-:W-:Y:S02]  /*1220*/  UIMAD UR6, UR19, UR9, UR51 ;  /* 0x00000009130672a4 */ /* 0x000fe4000f8e0233 */
[----:B------:R-:W-:Y:S01]  /*1230*/  UIMAD UR22, UR4, UR26, UR10 ;  /* 0x0000001a041672a4 */ /* 0x000fe2000f8e020a */
[----:B------:R-:W-:Y:S02]  /*1240*/  @!UP0 UMOV UR5, UR8 ;  /* 0x0000000800058c82 */ /* 0x000fe40008000000 */
[----:B------:R-:W-:-:S12]  /*1250*/  UIMAD UR51, UR5, UR19, UR6 ;  /* 0x00000013053372a4 */ /* 0x000fd8000f8e0206 */
.L_x_15:
[----:B------:R-:W1:Y:S02]  /*1260*/  LDCU UR4, c[0x0][0xc30] ;  /* 0x00018600ff0477ac */ /* 0x000e640008000800 */
[----:B-1----:R-:W-:-:S09]  /*1270*/  UISETP.NE.AND UP0, UPT, UR4, 0x1, UPT ;  /* 0x000000010400788c */ /* 0x002fd2000bf05270 */
[----:B------:R-:W-:Y:S05]  /*1280*/  BRA.U UP0, `(.L_x_16) ;  /* 0x0000000100447547 */ /* 0x000fea000b800000 */
[----:B------:R-:W1:Y:S01]  /*1290*/  LDCU.128 UR8, c[0x0][0xc10] ;  /* 0x00018200ff0877ac */ /* 0x000e620008000c00 */
[----:B------:R-:W2:Y:S01]  /*12a0*/  LDCU UR12, c[0x0][0xc0c] ;  /* 0x00018180ff0c77ac */ /* 0x000ea20008000800 */
[----:B------:R-:W3:Y:S01]  /*12b0*/  LDCU UR13, c[0x0][0xc20] ;  /* 0x00018400ff0d77ac */ /* 0x000ee20008000800 */
[----:B-1----:R-:W-:Y:S02]  /*12c0*/  UIMAD.WIDE.U32 UR6, UR51, UR8, URZ ;  /* 0x00000008330672a5 */ /* 0x002fe4000f8e00ff */
[----:B------:R-:W-:Y:S02]  /*12d0*/  UIMAD.WIDE.U32 UR4, UR22, UR11, URZ ;  /* 0x0000000b160472a5 */ /* 0x000fe4000f8e00ff */
[----:B--2---:R-:W-:Y:S02]  /*12e0*/  UISETP.NE.AND UP1, UPT, UR12, 0x1, UPT ;  /* 0x000000010c00788c */ /* 0x004fe4000bf25270 */
[----:B------:R-:W-:Y:S01]  /*12f0*/  UISETP.NE.AND UP0, UPT, UR10, 0x1, UPT ;  /* 0x000000010a00788c */ /* 0x000fe2000bf05270 */
[----:B------:R-:W-:-:S02]  /*1300*/  UMOV UR6, UR7 ;  /* 0x0000000700067c82 */ /* 0x000fc40008000000 */
[----:B------:R-:W-:Y:S01]  /*1310*/  UMOV UR4, UR5 ;  /* 0x0000000500047c82 */ /* 0x000fe20008000000 */
[----:B------:R-:W-:Y:S02]  /*1320*/  USHF.R.U32.HI UR6, URZ, UR9, UR6 ;  /* 0x00000009ff067299 */ /* 0x000fe40008011606 */
[----:B---3--:R-:W-:Y:S02]  /*1330*/  USHF.R.U32.HI UR4, URZ, UR13, UR4 ;  /* 0x0000000dff047299 */ /* 0x008fe40008011604 */
[----:B------:R-:W-:Y:S02]  /*1340*/  USEL UR5, UR51, UR6, !UP1 ;  /* 0x0000000633057287 */ /* 0x000fe4000c800000 */
[----:B------:R-:W-:-:S04]  /*1350*/  USEL UR4, UR22, UR4, !UP0 ;  /* 0x0000000416047287 */ /* 0x000fc8000c000000 */
[----:B------:R-:W-:Y:S02]  /*1360*/  UIADD3 UR6, UPT, UPT, UR5, -UR4, URZ ;  /* 0x8000000405067290 */ /* 0x000fe4000fffe0ff */
[----:B------:R-:W-:Y:S02]  /*1370*/  UIADD3 UR4, UPT, UPT, -UR5, UR4, URZ ;  /* 0x0000000405047290 */ /* 0x000fe4000fffe1ff */
[----:B------:R-:W-:Y:S02]  /*1380*/  UIMAD UR22, UR6, UR10, UR22 ;  /* 0x0000000a061672a4 */ /* 0x000fe4000f8e0216 */
[----:B------:R-:W-:-:S12]  /*1390*/  UIMAD UR51, UR4, UR12, UR51 ;  /* 0x0000000c043372a4 */ /* 0x000fd8000f8e0233 */
.L_x_16:
[----:B------:R-:W-:Y:S01]  /*13a0*/  BAR.SYNC.DEFER_BLOCKING 0x0 ;  /* 0x0000000000007b1d */ /* 0x000fe20000010000 */
[----:B------:R-:W-:Y:S01]  /*13b0*/  UISETP.NE.AND UP0, UPT, UR15, 0x2, UPT ;  /* 0x000000020f00788c */ /* 0x000fe2000bf05270 */
[----:B------:R-:W-:Y:S02]  /*13c0*/  ISETP.NE.OR P2, PT, R0, 0x2, !P2 ;  /* 0x000000020000780c */ /* 0x000fe40005745670 */
[----:B------:R-:W-:Y:S02]  /*13d0*/  LOP3.LUT R0, R50, 0x1f, RZ, 0xc0, !PT ;  /* 0x0000001f32007812 */ /* 0x000fe400078ec0ff */
[----:B------:R-:W1:Y:S04]  /*13e0*/  LDCU UR39, c[0x0][0xc24] ;  /* 0x00018480ff2777ac */ /* 0x000e680008000800 */
[----:B------:R-:W-:Y:S05]  /*13f0*/  BRA.U UP0, `(.L_x_17) ;  /* 0x0000001d00987547 */ /* 0x000fea000b800000 */
[----:B------:R-:W2:Y:S01]  /*1400*/  LDCU UR5, c[0x0][0x388] ;  /* 0x00007100ff0577ac */ /* 0x000ea20008000800 */
[----:B------:R-:W-:Y:S01]  /*1410*/  PLOP3.LUT P1, PT, PT, PT, UP2, 0x80, 0x8 ;  /* 0x000000000008781c */ /* 0x000fe20003f2f028 */
[----:B------:R-:W-:Y:S01]  /*1420*/  IMAD.MOV.U32 R2, RZ, RZ, RZ ;  /* 0x000000ffff027224 */ /* 0x000fe200078e00ff */
[----:B------:R-:W-:Y:S01]  /*1430*/  ISETP.EQ.OR P3, PT, R0, RZ, P2 ;  /* 0x000000ff0000720c */ /* 0x000fe20001762670 */
[----:B------:R-:W3:Y:S01]  /*1440*/  LDCU UR8, c[0x0][0x38c] ;  /* 0x00007180ff0877ac */ /* 0x000ee20008000800 */
[----:B------:R-:W-:Y:S01]  /*1450*/  PLOP3.LUT P1, PT, P1, PT, PT, 0x8, 0x80 ;  /* 0x000000000080781c */ /* 0x000fe20000f2e170 */
[----:B------:R-:W4:Y:S01]  /*1460*/  LDCU.64 UR6, c[0x0][0x390] ;  /* 0x00007200ff0677ac */ /* 0x000f220008000a00 */
[----:B------:R-:W1:Y:S01]  /*1470*/  LDCU UR53, c[0x0][0x370] ;  /* 0x00006e00ff3577ac */ /* 0x000e620008000800 */
[----:B------:R-:W1:Y:S01]  /*1480*/  LDCU.64 UR42, c[0x0][0x348] ;  /* 0x00006900ff2a77ac */ /* 0x000e620008000a00 */
[----:B--2---:R-:W-:Y:S01]  /*1490*/  UIADD3 UR5, UPT, UPT, UR5, 0x3f, URZ ;  /* 0x0000003f05057890 */ /* 0x004fe2000fffe0ff */
[----:B------:R-:W2:Y:S03]  /*14a0*/  LDCU UR52, c[0x0][0x374] ;  /* 0x00006e80ff3477ac */ /* 0x000ea60008000800 */
[----:B------:R-:W-:Y:S01]  /*14b0*/  USHF.R.S32.HI UR4, URZ, 0x1f, UR5 ;  /* 0x0000001fff047899 */ /* 0x000fe20008011405 */
[----:B------:R-:W-:Y:S01]  /*14c0*/  UMOV UR26, 0x1 ;  /* 0x00000001001a7882 */ /* 0x000fe20000000000 */
[----:B------:R-:W-:-:S02]  /*14d0*/  UMOV UR30, URZ ;  /* 0x000000ff001e7c82 */ /* 0x000fc40008000000 */
[----:B------:R-:W-:Y:S01]  /*14e0*/  ULEA.HI UR4, UR4, UR5, URZ, 0x6 ;  /* 0x0000000504047291 */ /* 0x000fe2000f8f30ff */
[----:B------:R-:W-:Y:S01]  /*14f0*/  UMOV UR31, URZ ;  /* 0x000000ff001f7c82 */ /* 0x000fe20008000000 */
[----:B------:R-:W-:Y:S02]  /*1500*/  UMOV UR38, URZ ;  /* 0x000000ff00267c82 */ /* 0x000fe40008000000 */
[----:B------:R-:W-:-:S04]  /*1510*/  USHF.R.S32.HI UR4, URZ, 0x6, UR4 ;  /* 0x00000006ff047899 */ /* 0x000fc80008011404 */
[----:B---3--:R-:W-:-:S04]  /*1520*/  UIMAD UR4, UR4, UR8, URZ ;  /* 0x00000008040472a4 */ /* 0x008fc8000f8e02ff */
[----:B----4-:R-:W-:-:S04]  /*1530*/  UIMAD UR4, UR4, UR6, URZ ;  /* 0x00000006040472a4 */ /* 0x010fc8000f8e02ff */
[----:B------:R-:W-:-:S04]  /*1540*/  UIMAD UR54, UR4, UR7, URZ ;  /* 0x00000007043672a4 */ /* 0x000fc8000f8e02ff */
[----:B------:R-:W-:Y:S02]  /*1550*/  UISETP.NE.AND UP1, UPT, UR54, URZ, UPT ;  /* 0x000000ff3600728c */ /* 0x000fe4000bf25270 */
[----:B------:R-:W-:-:S04]  /*1560*/  UISETP.LT.U32.AND UP0, UPT, UR54, 0xd, UPT ;  /* 0x0000000d3600788c */ /* 0x000fc8000bf01070 */
[----:B------:R-:W-:-:S04]  /*1570*/  USEL UR4, UR54, 0xd, UP0 ;  /* 0x0000000d36047887 */ /* 0x000fc80008000000 */
[----:B------:R-:W-:Y:S02]  /*1580*/  UIADD3 UR5, UPT, UPT, UR4, -0x1, URZ ;  /* 0xffffffff04057890 */ /* 0x000fe4000fffe0ff */
[----:B------:R-:W-:Y:S02]  /*1590*/  @!UP1 UIADD3 UR5, UPT, UPT, UR4, URZ, URZ ;  /* 0x000000ff04059290 */ /* 0x000fe4000fffe0ff */
[----:B------:R-:W-:Y:S02]  /*15a0*/  UIADD3 UR50, UPT, UPT, UR54, -UR4, URZ ;  /* 0x8000000436327290 */ /* 0x000fe4000fffe0ff */
[----:B-12---:R-:W-:-:S12]  /*15b0*/  UIADD3 UR55, UPT, UPT, UR5, 0x1, URZ ;  /* 0x0000000105377890 */ /* 0x006fd8000fffe0ff */
.L_x_33:
[----:B------:R-:W1:Y:S01]  /*15c0*/  S2UR UR36, SR_CgaCtaId ;  /* 0x00000000002479c3 */ /* 0x000e620000008800 */
[----:B------:R-:W-:Y:S01]  /*15d0*/  UMOV UR4, 0x400 ;  /* 0x0000040000047882 */ /* 0x000fe20000000000 */
[----:B------:R-:W-:Y:S01]  /*15e0*/  MOV R0, UR26 ;  /* 0x0000001a00007c02 */ /* 0x000fe20008000f00 */
[----:B------:R-:W-:Y:S02]  /*15f0*/  UISETP.NE.AND UP0, UPT, UR54, URZ, UPT ;  /* 0x000000ff3600728c */ /* 0x000fe4000bf05270 */
[----:B------:R-:W-:Y:S01]  /*1600*/  USHF.L.U32 UR19, UR22, 0x6, URZ ;  /* 0x0000000616137899 */ /* 0x000fe200080006ff */
[----:B------:R-:W-:Y:S01]  /*1610*/  SHF.L.U32 R0, R0, 0x1f, RZ ;  /* 0x0000001f00007819 */ /* 0x000fe200000006ff */
[----:B------:R-:W-:Y:S01]  /*1620*/  USHF.L.U32 UR44, UR51, 0x6, URZ ;  /* 0x00000006332c7899 */ /* 0x000fe200080006ff */
[----:B------:R-:W-:Y:S01]  /*1630*/  UMOV UR27, URZ ;  /* 0x000000ff001b7c82 */ /* 0x000fe20008000000 */
[----:B------:R-:W-:Y:S01]  /*1640*/  UMOV UR22, URZ ;  /* 0x000000ff00167c82 */ /* 0x000fe20008000000 */
[----:B------:R-:W-:Y:S01]  /*1650*/  UMOV UR21, URZ ;  /* 0x000000ff00157c82 */ /* 0x000fe20008000000 */
[----:B------:R-:W-:Y:S01]  /*1660*/  UMOV UR20, URZ ;  /* 0x000000ff00147c82 */ /* 0x000fe20008000000 */
[----:B-1----:R-:W-:-:S04]  /*1670*/  ULEA UR36, UR36, UR4, 0x18 ;  /* 0x0000000424247291 */ /* 0x002fc8000f8ec0ff */
[----:B------:R-:W-:-:S09]  /*1680*/  ULEA UR4, UR30, UR36, 0x3 ;  /* 0x000000241e047291 */ /* 0x000fd2000f8e18ff */
[----:B------:R1:W2:Y:S01]  /*1690*/  SYNCS.PHASECHK.TRANS64.TRYWAIT P0, [UR4+0x68], R0 ;  /* 0x00006800ff0075a7 */ /* 0x0002a20008001104 */
[----:B------:R-:W-:Y:S05]  /*16a0*/  BRA.U !UP0, `(.L_x_18) ;  /* 0x0000000508947547 */ /* 0x000fea000b800000 */
[----:B------:R-:W3:Y:S01]  /*16b0*/  LDCU.128 UR12, c[0x0][0x480] ;  /* 0x00009000ff0c77ac */ /* 0x000ee20008000c00 */
[----:B------:R-:W4:Y:S01]  /*16c0*/  LDCU.128 UR8, c[0x0][0x490] ;  /* 0x00009200ff0877ac */ /* 0x000f220008000c00 */
[----:B------:R-:W1:Y:S01]  /*16d0*/  LDCU.64 UR20, c[0x0][0x4c0] ;  /* 0x00009800ff1477ac */ /* 0x000e620008000a00 */
[----:B------:R-:W1:Y:S01]  /*16e0*/  LDCU.64 UR16, c[0x0][0x4f0] ;  /* 0x00009e00ff1077ac */ /* 0x000e620008000a00 */
[----:B------:R-:W1:Y:S01]  /*16f0*/  LDCU UR18, c[0x0][0x4c8] ;  /* 0x00009900ff1277ac */ /* 0x000e620008000800 */
[----:B---3--:R-:W-:Y:S02]  /*1700*/  UIMAD.WIDE.U32 UR4, UR44, UR13, URZ ;  /* 0x0000000d2c0472a5 */ /* 0x008fe4000f8e00ff */
[----:B------:R-:W-:Y:S02]  /*1710*/  UISETP.NE.AND UP0, UPT, UR12, 0x1, UPT ;  /* 0x000000010c00788c */ /* 0x000fe4000bf05270 */
[----:B------:R-:W-:Y:S01]  /*1720*/  USHF.R.U32.HI UR5, URZ, UR14, UR5 ;  /* 0x0000000eff057299 */ /* 0x000fe20008011605 */
[----:B------:R-:W3:Y:S03]  /*1730*/  LDCU UR45, c[0x0][0x38c] ;  /* 0x00007180ff2d77ac */ /* 0x000ee60008000800 */
[----:B------:R-:W-:-:S02]  /*1740*/  USEL UR5, UR44, UR5, !UP0 ;  /* 0x000000052c057287 */ /* 0x000fc4000c000000 */
[----:B------:R-:W-:Y:S02]  /*1750*/  UISETP.NE.AND UP0, UPT, UR15, 0x1, UPT ;  /* 0x000000010f00788c */ /* 0x000fe4000bf05270 */
[----:B----4-:R-:W-:Y:S01]  /*1760*/  UIMAD.WIDE.U32 UR6, UR5, UR8, URZ ;  /* 0x00000008050672a5 */ /* 0x010fe2000f8e00ff */
[----:B------:R-:W4:Y:S01]  /*1770*/  LDCU UR8, c[0x0][0x4a0] ;  /* 0x00009400ff0877ac */ /* 0x000f220008000800 */
[----:B------:R-:W1:Y:S05]  /*1780*/  LDCU UR23, c[0x0][0x4cc] ;  /* 0x00009980ff1777ac */ /* 0x000e6a0008000800 */
[----:B------:R-:W-:Y:S01]  /*1790*/  UMOV UR4, UR7 ;  /* 0x0000000700047c82 */ /* 0x000fe20008000000 */
[----:B------:R-:W1:Y:S01]  /*17a0*/  LDCU.64 UR40, c[0x0][0x390] ;  /* 0x00007200ff2877ac */ /* 0x000e620008000a00 */
[----:B------:R-:W-:Y:S01]  /*17b0*/  USHF.R.U32.HI UR4, URZ, UR9, UR4 ;  /* 0x00000009ff047299 */ /* 0x000fe20008011604 */
[----:B------:R-:W1:Y:S03]  /*17c0*/  LDCU UR9, c[0x0][0x4ec] ;  /* 0x00009d80ff0977ac */ /* 0x000e660008000800 */
[----:B------:R-:W-:-:S02]  /*17d0*/  USEL UR4, UR5, UR4, !UP0 ;  /* 0x0000000405047287 */ /* 0x000fc4000c000000 */
[----:B------:R-:W-:Y:S02]  /*17e0*/  UISETP.NE.AND UP0, UPT, UR10, 0x1, UPT ;  /* 0x000000010a00788c */ /* 0x000fe4000bf05270 */
[----:B------:R-:W-:Y:S01]  /*17f0*/  UIMAD.WIDE.U32 UR6, UR4, UR11, URZ ;  /* 0x0000000b040672a5 */ /* 0x000fe2000f8e00ff */
[----:B------:R-:W1:Y:S01]  /*1800*/  LDCU.64 UR24, c[0x0][0x4d0] ;  /* 0x00009a00ff1877ac */ /* 0x000e620008000a00 */
[----:B------:R-:W-:-:S05]  /*1810*/  UIADD3 UR38, UPT, UPT, UR55, UR31, URZ ;  /* 0x0000001f37267290 */ /* 0x000fca000fffe0ff */
[----:B------:R-:W-:Y:S01]  /*1820*/  UMOV UR6, UR7 ;  /* 0x0000000700067c82 */ /* 0x000fe20008000000 */
[----:B------:R-:W-:Y:S02]  /*1830*/  UIADD3 UR7, UPT, UPT, -UR4, URZ, URZ ;  /* 0x000000ff04077290 */ /* 0x000fe4000fffe1ff */
[----:B----4-:R-:W-:Y:S02]  /*1840*/  USHF.R.U32.HI UR6, URZ, UR8, UR6 ;  /* 0x00000008ff067299 */ /* 0x010fe40008011606 */
[----:B------:R-:W-:Y:S02]  /*1850*/  UIADD3 UR8, UPT, UPT, -UR5, URZ, URZ ;  /* 0x000000ff05087290 */ /* 0x000fe4000fffe1ff */
[----:B------:R-:W-:Y:S02]  /*1860*/  USEL UR14, UR4, UR6, !UP0 ;  /* 0x00000006040e7287 */ /* 0x000fe4000c000000 */
[----:B------:R-:W-:Y:S02]  /*1870*/  UIMAD UR7, UR15, UR7, UR5 ;  /* 0x000000070f0772a4 */ /* 0x000fe4000f8e0205 */
[----:B------:R-:W-:-:S02]  /*1880*/  UIADD3 UR6, UPT, UPT, -UR14, URZ, URZ ;  /* 0x000000ff0e067290 */ /* 0x000fc4000fffe1ff */
[----:B------:R-:W-:Y:S02]  /*1890*/  UIMAD UR8, UR12, UR8, UR44 ;  /* 0x000000080c0872a4 */ /* 0x000fe4000f8e022c */
[----:B------:R-:W-:Y:S02]  /*18a0*/  UIMAD UR13, UR10, UR6, UR4 ;  /* 0x000000060a0d72a4 */ /* 0x000fe4000f8e0204 */
[----:B-1----:R-:W-:Y:S02]  /*18b0*/  UIMAD UR11, UR8, UR20, UR9 ;  /* 0x00000014080b72a4 */ /* 0x002fe4000f8e0209 */
[----:B------:R-:W-:Y:S01]  /*18c0*/  UIMAD UR12, UR7, UR21, UR16 ;  /* 0x00000015070c72a4 */ /* 0x000fe2000f8e0210 */
[----:B------:R-:W1:Y:S02]  /*18d0*/  LDCU.64 UR4, c[0x0][0x4f8] ;  /* 0x00009f00ff0477ac */ /* 0x000e640008000a00 */
[----:B------:R-:W4:Y:S01]  /*18e0*/  LDCU UR6, c[0x0][0x500] ;  /* 0x0000a000ff0677ac */ /* 0x000f220008000800 */
[----:B------:R-:W-:Y:S01]  /*18f0*/  UIMAD UR13, UR13, UR18, UR17 ;  /* 0x000000120d0d72a4 */ /* 0x000fe2000f8e0211 */
[----:B------:R-:W-:Y:S01]  /*1900*/  UMOV UR27, URZ ;  /* 0x000000ff001b7c82 */ /* 0x000fe20008000000 */
[----:B------:R-:W-:Y:S01]  /*1910*/  UMOV UR7, UR30 ;  /* 0x0000001e00077c82 */ /* 0x000fe20008000000 */
[----:B------:R-:W-:Y:S01]  /*1920*/  UMOV UR20, URZ ;  /* 0x000000ff00147c82 */ /* 0x000fe20008000000 */
[----:B------:R-:W-:Y:S01]  /*1930*/  UMOV UR21, URZ ;  /* 0x000000ff00157c82 */ /* 0x000fe20008000000 */
[----:B---3--:R-:W-:-:S07]  /*1940*/  UMOV UR22, URZ ;  /* 0x000000ff00167c82 */ /* 0x008fce0008000000 */
.L_x_23:
[----:B------:R-:W-:Y:S01]  /*1950*/  @!P2 MOV R3, 0x4000 ;  /* 0x000040000003a802 */ /* 0x000fe20000000f00 */
[----:B------:R-:W-:Y:S01]  /*1960*/  ULEA UR9, UR7, UR36, 0x3 ;  /* 0x0000002407097291 */ /* 0x000fe2000f8e18ff */
[----:B--2---:R-:W-:Y:S11]  /*1970*/  @P0 BRA `(.L_x_19) ;  /* 0x0000000000100947 */ /* 0x004ff60003800000 */
[----:B------:R-:W-:Y:S04]  /*1980*/  MOV R4, UR26 ;  /* 0x0000001a00047c02 */ /* 0x000fe80008000f00 */
[----:B------:R-:W-:Y:S04]  /*1990*/  SHF.L.U32 R4, R4, 0x1f, RZ ;  /* 0x0000001f04047819 */ /* 0x000fe800000006ff */
[----:B------:R-:W2:Y:S02]  /*19a0*/  SYNCS.PHASECHK.TRANS64.TRYWAIT P0, [UR9+0x68], R4 ;  /* 0x00006804ff0075a7 */ /* 0x000ea40008001109 */
[----:B--2---:R-:W-:Y:S05]  /*19b0*/  @!P0 BRA `(.L_x_20) ;  /* 0x0000006400348947 */ /* 0x004fea0003800000 */
.L_x_19:
[----:B------:R3:W-:Y:S01]  /*19c0*/  @!P2 SYNCS.ARRIVE.TRANS64 RZ, [UR9], R3 ;  /* 0x00000003ffffa9a7 */ /* 0x0007e20008000009 */
[----:B------:R-:W-:Y:S04]  /*19d0*/  BSSY.RECONVERGENT B0, `(.L_x_21) ;  /* 0x0000003000007945 */ /* 0x000fe80003800200 */
[----:B------:R-:W-:Y:S05]  /*19e0*/  @P3 BRA `(.L_x_22) ;  /* 0x0000000000043947 */ /* 0x000fea0003800000 */
[----:B-1--4-:R-:W-:Y:S05]  /*19f0*/  BPT.TRAP 0x1 ;  /* 0x000000040000795c */ /* 0x012fea0000300000 */
.L_x_22:
[----:B-1--4-:R-:W-:Y:S05]  /*1a00*/  BSYNC.RECONVERGENT B0 ;  /* 0x0000000000007941 */ /* 0x012fea0003800200 */
.L_x_21:
[----:B------:R-:W-:Y:S02]  /*1a10*/  UIADD3 UR8, UPT, UPT, UR7, 0x1, URZ ;  /* 0x0000000107087890 */ /* 0x000fe4000fffe0ff */
[----:B------:R-:W-:Y:S02]  /*1a20*/  UIMAD UR15, UR20, UR23, UR4 ;  /* 0x00000017140f72a4 */ /* 0x000fe4000f8e0204 */
[----:B------:R-:W-:Y:S02]  /*1a30*/  UISETP.NE.AND UP0, UPT, UR8, 0xd, UPT ;  /* 0x0000000d0800788c */ /* 0x000fe4000bf05270 */
[----:B------:R-:W-:Y:S02]  /*1a40*/  ULEA UR16, UR7, UR36, 0xd ;  /* 0x0000002407107291 */ /* 0x000fe4000f8e68ff */
[----:B------:R-:W-:Y:S02]  /*1a50*/  USEL UR10, URZ, 0x1, UP0 ;  /* 0x00000001ff0a7887 */ /* 0x000fe40008000000 */
[----:B------:R-:W-:Y:S02]  /*1a60*/  USEL UR30, UR8, URZ, UP0 ;  /* 0x000000ff081e7287 */ /* 0x000fe40008000000 */
[----:B------:R-:W-:Y:S02]  /*1a70*/  ULOP3.LUT UR26, UR26, UR10, URZ, 0x3c, !UPT ;  /* 0x0000000a1a1a7292 */ /* 0x000fe4000f8e3cff */
[----:B------:R-:W-:Y:S02]  /*1a80*/  ULEA UR8, UR30, UR36, 0x3 ;  /* 0x000000241e087291 */ /* 0x000fe4000f8e18ff */
[----:B------:R-:W-:Y:S02]  /*1a90*/  UIADD3 UR34, UP0, UPT, UR42, 0x80, URZ ;  /* 0x000000802a227890 */ /* 0x000fe4000ff1e0ff */
[----:B------:R-:W-:Y:S01]  /*1aa0*/  USHF.L.U32 UR10, UR27, 0x6, URZ ;  /* 0x000000061b0a7899 */ /* 0x000fe200080006ff */
[----:B--2---:R-:W-:Y:S01]  /*1ab0*/  MOV R0, UR26 ;  /* 0x0000001a00007c02 */ /* 0x004fe20008000f00 */
[----:B------:R-:W-:Y:S02]  /*1ac0*/  UIADD3.X UR35, UPT, UPT, URZ, UR43, URZ, UP0, !UPT ;  /* 0x0000002bff237290 */ /* 0x000fe400087fe4ff */
[----:B------:R-:W-:Y:S01]  /*1ad0*/  UIADD3 UR32, UP3, UPT, UR42, 0x200, URZ ;  /* 0x000002002a207890 */ /* 0x000fe2000ff7e0ff */
[----:B------:R-:W-:Y:S01]  /*1ae0*/  SHF.L.U32 R0, R0, 0x1f, RZ ;  /* 0x0000001f00007819 */ /* 0x000fe200000006ff */
[----:B------:R-:W-:Y:S02]  /*1af0*/  UIADD3 UR37, UPT, UPT, UR20, 0x1, URZ ;  /* 0x0000000114257890 */ /* 0x000fe4000fffe0ff */
[----:B------:R-:W-:Y:S01]  /*1b00*/  UIADD3.X UR33, UPT, UPT, URZ, UR43, URZ, UP3, !UPT ;  /* 0x0000002bff217290 */ /* 0x000fe20009ffe4ff */
[----:B------:R1:W2:Y:S01]  /*1b10*/  SYNCS.PHASECHK.TRANS64.TRYWAIT P0, [UR8+0x68], R0 ;  /* 0x00006800ff0075a7 */ /* 0x0002a20008001108 */
[----:B------:R-:W-:Y:S02]  /*1b20*/  UIMAD UR8, UR21, UR24, UR5 ;  /* 0x00000018150872a4 */ /* 0x000fe4000f8e0205 */
[----:B------:R-:W-:Y:S02]  /*1b30*/  UIMAD UR7, UR22, UR25, UR6 ;  /* 0x00000019160772a4 */ /* 0x000fe4000f8e0206 */
[----:B------:R-:W-:Y:S02]  /*1b40*/  ULEA UR15, UR8, UR15, 0x5 ;  /* 0x0000000f080f7291 */ /* 0x000fe4000f8e28ff */
[----:B------:R-:W-:Y:S02]  /*1b50*/  UIADD3 UR8, UPT, UPT, UR16, 0x3400, URZ ;  /* 0x0000340010087890 */ /* 0x000fe4000fffe0ff */
[----:B------:R-:W-:Y:S02]  /*1b60*/  ULEA UR7, UR7, UR15, 0xa ;  /* 0x0000000f07077291 */ /* 0x000fe4000f8e50ff */
[----:B------:R-:W-:Y:S02]  /*1b70*/  UIADD3 UR16, UPT, UPT, UR16, 0x1d400, URZ ;  /* 0x0001d40010107890 */ /* 0x000fe4000fffe0ff */
[----:B------:R-:W-:Y:S02]  /*1b80*/  UPRMT UR7, UR7, 0x5410, URZ ;  /* 0x0000541007077896 */ /* 0x000fe400080000ff */
[----:B------:R-:W-:Y:S02]  /*1b90*/  UISETP.NE.AND UP2, UPT, UR37, UR45, UPT ;  /* 0x0000002d2500728c */ /* 0x000fe4000bf45270 */
[----:B------:R-:W-:Y:S02]  /*1ba0*/  UIADD3 UR29, UPT, UPT, UR21, 0x1, URZ ;  /* 0x00000001151d7890 */ /* 0x000fe4000fffe0ff */
[----:B------:R-:W-:Y:S02]  /*1bb0*/  UIADD3 UR28, UPT, UPT, UR22, 0x1, URZ ;  /* 0x00000001161c7890 */ /* 0x000fe4000fffe0ff */
[----:B------:R-:W-:Y:S01]  /*1bc0*/  UIADD3 UR31, UPT, UPT, UR31, 0x1, URZ ;  /* 0x000000011f1f7890 */ /* 0x000fe2000fffe0ff */
[----:B------:R4:W-:Y:S01]  /*1bd0*/  UTMALDG.5D.IM2COL [UR8], [UR34], UR7 ;  /* 0x00000008220073b4 */ /* 0x0009e20008060007 */
[----:B------:R-:W-:Y:S01]  /*1be0*/  UMOV UR46, 0x0 ;  /* 0x00000000002e7882 */ /* 0x000fe20000000000 */
[----:B------:R-:W-:Y:S01]  /*1bf0*/  UMOV UR47, 0x10000000 ;  /* 0x10000000002f7882 */ /* 0x000fe20000000000 */
[----:B------:R-:W-:Y:S01]  /*1c00*/  UMOV UR17, UR9 ;  /* 0x0000000900117c82 */ /* 0x000fe20008000000 */
[----:B------:R-:W-:Y:S01]  /*1c10*/  @UP2 UIADD3 UR29, UPT, UPT, UR21, URZ, URZ ;  /* 0x000000ff151d2290 */ /* 0x000fe2000fffe0ff */
[----:B------:R-:W-:Y:S03]  /*1c20*/  UMOV UR18, UR10 ;  /* 0x0000000a00127c82 */ /* 0x000fe60008000000 */
[----:B------:R-:W-:Y:S01]  /*1c30*/  UISETP.NE.AND UP1, UPT, UR29, UR40, UPT ;  /* 0x000000281d00728c */ /* 0x000fe2000bf25270 */
[----:B------:R3:W-:Y:S10]  /*1c40*/  UTMALDG.5D [UR16], [UR32], desc[UR46] ;  /* 0x00002e10200075b4 */ /* 0x0007f40008021000 */
[----:B------:R-:W-:Y:S04]  /*1c50*/  @UP1 UIADD3 UR28, UPT, UPT, UR22, URZ, URZ ;  /* 0x000000ff161c1290 */ /* 0x000fe8000fffe0ff */
[----:B------:R-:W-:Y:S02]  /*1c60*/  UISETP.NE.AND UP0, UPT, UR28, UR41, UPT ;  /* 0x000000291c00728c */ /* 0x000fe4000bf05270 */
[----:B----4-:R-:W-:Y:S09]  /*1c70*/  UIADD3 UR8, UPT, UPT, UR27, 0x1, URZ ;  /* 0x000000011b087890 */ /* 0x010ff2000fffe0ff */
[----:B------:R-:W-:Y:S01]  /*1c80*/  @UP0 UIADD3 UR8, UPT, UPT, UR27, URZ, URZ ;  /* 0x000000ff1b080290 */ /* 0x000fe2000fffe0ff */
[----:B------:R-:W-:Y:S06]  /*1c90*/  UMOV UR7, UR30 ;  /* 0x0000001e00077c82 */ /* 0x000fec0008000000 */
[----:B------:R-:W-:Y:S01]  /*1ca0*/  UMOV UR27, UR8 ;  /* 0x00000008001b7c82 */ /* 0x000fe20008000000 */
[----:B---3--:R-:W-:Y:S02]  /*1cb0*/  USEL UR22, UR28, URZ, UP0 ;  /* 0x000000ff1c167287 */ /* 0x008fe40008000000 */
[----:B------:R-:W-:Y:S02]  /*1cc0*/  UISETP.NE.AND UP0, UPT, UR31, UR38, UPT ;  /* 0x000000261f00728c */ /* 0x000fe4000bf05270 */
[----:B------:R-:W-:Y:S02]  /*1cd0*/  USEL UR20, UR37, URZ, UP2 ;  /* 0x000000ff25147287 */ /* 0x000fe40009000000 */
[----:B------:R-:W-:Y:S05]  /*1ce0*/  USEL UR21, UR29, URZ, UP1 ;  /* 0x000000ff1d157287 */ /* 0x000fea0008800000 */
[----:B-1----:R-:W-:Y:S07]  /*1cf0*/  BRA.U UP0, `(.L_x_23) ;  /* 0xfffffffd00147547 */ /* 0x002fee000b83ffff */
.L_x_18:
[----:B------:R-:W-:Y:S01]  /*1d00*/  ULEA UR4, UR30, UR36, 0x3 ;  /* 0x000000241e047291 */ /* 0x000fe2000f8e18ff */
[----:B-1----:R-:W-:Y:S01]  /*1d10*/  MOV R0, UR26 ;  /* 0x0000001a00007c02 */ /* 0x002fe20008000f00 */
[----:B------:R-:W-:Y:S01]  /*1d20*/  @!P1 SYNCS.ARRIVE.TRANS64.A1T0 RZ, [UR36+0x108], RZ ;  /* 0x000108ffffff99a7 */ /* 0x000fe20008100024 */
[----:B------:R-:W-:Y:S02]  /*1d30*/  UISETP.GE.AND UP0, UPT, UR50, 0x1, UPT ;  /* 0x000000013200788c */ /* 0x000fe4000bf06270 */
[----:B------:R-:W-:-:S04]  /*1d40*/  SHF.L.U32 R0, R0, 0x1f, RZ ;  /* 0x0000001f00007819 */ /* 0x000fc800000006ff */
[----:B--2---:R1:W2:Y:S03]  /*1d50*/  SYNCS.PHASECHK.TRANS64.TRYWAIT P0, [UR4+0x68], R0 ;  /* 0x00006800ff0075a7 */ /* 0x0042a60008001104 */
[----:B------:R-:W-:Y:S05]  /*1d60*/  BRA.U !UP0, `(.L_x_24) ;  /* 0x00000005088c7547 */ /* 0x000fea000b800000 */
[----:B------:R-:W3:Y:S01]  /*1d70*/  LDCU.128 UR8, c[0x0][0x480] ;  /* 0x00009000ff0877ac */ /* 0x000ee20008000c00 */
[----:B------:R-:W4:Y:S01]  /*1d80*/  LDCU.128 UR32, c[0x0][0x490] ;  /* 0x00009200ff2077ac */ /* 0x000f220008000c00 */
[----:B------:R-:W1:Y:S01]  /*1d90*/  LDCU.64 UR28, c[0x0][0x4c0] ;  /* 0x00009800ff1c77ac */ /* 0x000e620008000a00 */
[----:B------:R-:W1:Y:S01]  /*1da0*/  LDCU UR13, c[0x0][0x4c8] ;  /* 0x00009900ff0d77ac */ /* 0x000e620008000800 */
[----:B------:R-:W1:Y:S01]  /*1db0*/  LDCU.64 UR16, c[0x0][0x4f0] ;  /* 0x00009e00ff1077ac */ /* 0x000e620008000a00 */
[----:B---3--:R-:W-:Y:S02]  /*1dc0*/  UIMAD.WIDE.U32 UR4, UR44, UR9, URZ ;  /* 0x000000092c0472a5 */ /* 0x008fe4000f8e00ff */
[----:B------:R-:W-:Y:S02]  /*1dd0*/  UISETP.NE.AND UP0, UPT, UR8, 0x1, UPT ;  /* 0x000000010800788c */ /* 0x000fe4000bf05270 */
[----:B------:R-:W-:Y:S01]  /*1de0*/  USHF.R.U32.HI UR5, URZ, UR10, UR5 ;  /* 0x0000000aff057299 */ /* 0x000fe20008011605 */
[----:B------:R-:W3:Y:S03]  /*1df0*/  LDCU UR9, c[0x0][0x4a0] ;  /* 0x00009400ff0977ac */ /* 0x000ee60008000800 */
[----:B------:R-:W-:-:S02]  /*1e00*/  USEL UR5, UR44, UR5, !UP0 ;  /* 0x000000052c057287 */ /* 0x000fc4000c000000 */
[----:B------:R-:W-:Y:S02]  /*1e10*/  UISETP.NE.AND UP0, UPT, UR11, 0x1, UPT ;  /* 0x000000010b00788c */ /* 0x000fe4000bf05270 */
[----:B----4-:R-:W-:Y:S01]  /*1e20*/  UIMAD.WIDE.U32 UR6, UR5, UR32, URZ ;  /* 0x00000020050672a5 */ /* 0x010fe2000f8e00ff */
[----:B------:R-:W1:Y:S01]  /*1e30*/  LDCU UR10, c[0x0][0x4ec] ;  /* 0x00009d80ff0a77ac */ /* 0x000e620008000800 */
[----:B------:R-:W4:Y:S05]  /*1e40*/  LDCU UR46, c[0x0][0x38c] ;  /* 0x00007180ff2e77ac */ /* 0x000f2a0008000800 */
[----:B------:R-:W-:Y:S01]  /*1e50*/  UMOV UR4, UR7 ;  /* 0x0000000700047c82 */ /* 0x000fe20008000000 */
[----:B------:R-:W1:Y:S01]  /*1e60*/  LDCU UR23, c[0x0][0x4cc] ;  /* 0x00009980ff1777ac */ /* 0x000e620008000800 */
[----:B------:R-:W-:Y:S01]  /*1e70*/  USHF.R.U32.HI UR4, URZ, UR33, UR4 ;  /* 0x00000021ff047299 */ /* 0x000fe20008011604 */
[----:B------:R-:W1:Y:S03]  /*1e80*/  LDCU.64 UR40, c[0x0][0x390] ;  /* 0x00007200ff2877ac */ /* 0x000e660008000a00 */
[----:B------:R-:W-:-:S02]  /*1e90*/  USEL UR4, UR5, UR4, !UP0 ;  /* 0x0000000405047287 */ /* 0x000fc4000c000000 */
[----:B------:R-:W-:Y:S02]  /*1ea0*/  UISETP.NE.AND UP0, UPT, UR34, 0x1, UPT ;  /* 0x000000012200788c */ /* 0x000fe4000bf05270 */
[----:B------:R-:W-:Y:S01]  /*1eb0*/  UIMAD.WIDE.U32 UR6, UR4, UR35, URZ ;  /* 0x00000023040672a5 */ /* 0x000fe2000f8e00ff */
[----:B------:R-:W1:Y:S01]  /*1ec0*/  LDCU.64 UR24, c[0x0][0x4d0] ;  /* 0x00009a00ff1877ac */ /* 0x000e620008000a00 */
[----:B------:R-:W-:-:S05]  /*1ed0*/  UIADD3 UR38, UPT, UPT, UR50, UR38, URZ ;  /* 0x0000002632267290 */ /* 0x000fca000fffe0ff */
[----:B------:R-:W-:Y:S01]  /*1ee0*/  UMOV UR6, UR7 ;  /* 0x0000000700067c82 */ /* 0x000fe20008000000 */
[----:B------:R-:W-:Y:S02]  /*1ef0*/  UIADD3 UR7, UPT, UPT, -UR5, URZ, URZ ;  /* 0x000000ff05077290 */ /* 0x000fe4000fffe1ff */
[----:B---3--:R-:W-:Y:S02]  /*1f00*/  USHF.R.U32.HI UR6, URZ, UR9, UR6 ;  /* 0x00000009ff067299 */ /* 0x008fe40008011606 */
[----:B------:R-:W-:Y:S02]  /*1f10*/  UIMAD UR7, UR8, UR7, UR44 ;  /* 0x00000007080772a4 */ /* 0x000fe4000f8e022c */
[----:B------:R-:W-:Y:S02]  /*1f20*/  USEL UR14, UR4, UR6, !UP0 ;  /* 0x00000006040e7287 */ /* 0x000fe4000c000000 */
[----:B------:R-:W-:Y:S02]  /*1f30*/  UIADD3 UR6, UPT, UPT, -UR4, URZ, URZ ;  /* 0x000000ff04067290 */ /* 0x000fe4000fffe1ff */
[----:B------:R-:W-:-:S02]  /*1f40*/  UIADD3 UR9, UPT, UPT, -UR14, URZ, URZ ;  /* 0x000000ff0e097290 */ /* 0x000fc4000fffe1ff */
[----:B------:R-:W-:Y:S02]  /*1f50*/  UIMAD UR12, UR11, UR6, UR5 ;  /* 0x000000060b0c72a4 */ /* 0x000fe4000f8e0205 */
[----:B------:R-:W-:Y:S02]  /*1f60*/  UIMAD UR9, UR34, UR9, UR4 ;  /* 0x00000009220972a4 */ /* 0x000fe4000f8e0204 */
[----:B-1----:R-:W-:Y:S01]  /*1f70*/  UIMAD UR11, UR7, UR28, UR10 ;  /* 0x0000001c070b72a4 */ /* 0x002fe2000f8e020a */
[----:B------:R-:W1:Y:S02]  /*1f80*/  LDCU.64 UR4, c[0x0][0x4f8] ;  /* 0x00009f00ff0477ac */ /* 0x000e640008000a00 */
[----:B------:R-:W3:Y:S01]  /*1f90*/  LDCU UR6, c[0x0][0x500] ;  /* 0x0000a000ff0677ac */ /* 0x000ee20008000800 */
[----:B------:R-:W-:Y:S02]  /*1fa0*/  UIMAD UR12, UR12, UR29, UR16 ;  /* 0x0000001d0c0c72a4 */ /* 0x000fe4000f8e0210 */
[----:B------:R-:W-:Y:S01]  /*1fb0*/  UIMAD UR13, UR9, UR13, UR17 ;  /* 0x0000000d090d72a4 */ /* 0x000fe2000f8e0211 */
[----:B------:R-:W-:Y:S01]  /*1fc0*/  UMOV UR37, UR50 ;  /* 0x0000003200257c82 */ /* 0x000fe20008000000 */
[----:B----4-:R-:W-:-:S10]  /*1fd0*/  UMOV UR7, UR30 ;  /* 0x0000001e00077c82 */ /* 0x010fd40008000000 */
.L_x_29:
[----:B------:R-:W-:Y:S01]  /*1fe0*/  @!P2 MOV R3, 0x4000 ;  /* 0x000040000003a802 */ /* 0x000fe20000000f00 */
[----:B------:R-:W-:Y:S01]  /*1ff0*/  ULEA UR9, UR7, UR36, 0x3 ;  /* 0x0000002407097291 */ /* 0x000fe2000f8e18ff */
[----:B--2---:R-:W-:Y:S11]  /*2000*/  @P0 BRA `(.L_x_25) ;  /* 0x0000000000100947 */ /* 0x004ff60003800000 */
[----:B------:R-:W-:Y:S04]  /*2010*/  MOV R4, UR26 ;  /* 0x0000001a00047c02 */ /* 0x000fe80008000f00 */
[----:B------:R-:W-:Y:S04]  /*2020*/  SHF.L.U32 R4, R4, 0x1f, RZ ;  /* 0x0000001f04047819 */ /* 0x000fe800000006ff */
[----:B------:R-:W2:Y:S02]  /*2030*/  SYNCS.PHASECHK.TRANS64.TRYWAIT P0, [UR9+0x68], R4 ;  /* 0x00006804ff0075a7 */ /* 0x000ea40008001109 */
[----:B--2---:R-:W-:Y:S05]  /*2040*/  @!P0 BRA `(.L_x_26) ;  /* 0x0000005c00a88947 */ /* 0x004fea0003800000 */
.L_x_25:
[----:B------:R4:W-:Y:S01]  /*2050*/  @!P2 SYNCS.ARRIVE.TRANS64 RZ, [UR9], R3 ;  /* 0x00000003ffffa9a7 */ /* 0x0009e20008000009 */
[----:B------:R-:W-:Y:S04]  /*2060*/  BSSY.RECONVERGENT B0, `(.L_x_27) ;  /* 0x0000003000007945 */ /* 0x000fe80003800200 */
[----:B------:R-:W-:Y:S05]  /*2070*/  @P3 BRA `(.L_x_28) ;  /* 0x0000000000043947 */ /* 0x000fea0003800000 */
[----:B-1-3--:R-:W-:Y:S05]  /*2080*/  BPT.TRAP 0x1 ;  /* 0x000000040000795c */ /* 0x00afea0000300000 */
.L_x_28:
[----:B-1-3--:R-:W-:Y:S05]  /*2090*/  BSYNC.RECONVERGENT B0 ;  /* 0x0000000000007941 */ /* 0x00afea0003800200 */
.L_x_27:
[----:B------:R-:W-:Y:S02]  /*20a0*/  UIADD3 UR8, UPT, UPT, UR7, 0x1, URZ ;  /* 0x0000000107087890 */ /* 0x000fe4000fffe0ff */
[----:B------:R-:W-:Y:S02]  /*20b0*/  UIMAD UR16, UR20, UR23, UR4 ;  /* 0x00000017141072a4 */ /* 0x000fe4000f8e0204 */
[----:B------:R-:W-:Y:S02]  /*20c0*/  UISETP.NE.AND UP0, UPT, UR8, 0xd, UPT ;  /* 0x0000000d0800788c */ /* 0x000fe4000bf05270 */
[----:B------:R-:W-:Y:S02]  /*20d0*/  UIMAD UR15, UR21, UR24, UR5 ;  /* 0x00000018150f72a4 */ /* 0x000fe4000f8e0205 */
[----:B------:R-:W-:Y:S02]  /*20e0*/  USEL UR10, URZ, 0x1, UP0 ;  /* 0x00000001ff0a7887 */ /* 0x000fe40008000000 */
[----:B------:R-:W-:Y:S02]  /*20f0*/  USEL UR30, UR8, URZ, UP0 ;  /* 0x000000ff081e7287 */ /* 0x000fe40008000000 */
[----:B------:R-:W-:Y:S02]  /*2100*/  ULOP3.LUT UR26, UR26, UR10, URZ, 0x3c, !UPT ;  /* 0x0000000a1a1a7292 */ /* 0x000fe4000f8e3cff */
[----:B------:R-:W-:Y:S02]  /*2110*/  ULEA UR8, UR30, UR36, 0x3 ;  /* 0x000000241e087291 */ /* 0x000fe4000f8e18ff */
[----:B------:R-:W-:Y:S02]  /*2120*/  ULEA UR18, UR7, UR36, 0xd ;  /* 0x0000002407127291 */ /* 0x000fe4000f8e68ff */
[----:B------:R-:W-:Y:S01]  /*2130*/  UIMAD UR7, UR22, UR25, UR6 ;  /* 0x00000019160772a4 */ /* 0x000fe2000f8e0206 */
[----:B--2---:R-:W-:Y:S01]  /*2140*/  MOV R0, UR26 ;  /* 0x0000001a00007c02 */ /* 0x004fe20008000f00 */
[----:B------:R-:W-:Y:S02]  /*2150*/  ULEA UR15, UR15, UR16, 0x5 ;  /* 0x000000100f0f7291 */ /* 0x000fe4000f8e28ff */
[----:B------:R-:W-:Y:S01]  /*2160*/  UIADD3 UR34, UP0, UPT, UR42, 0x80, URZ ;  /* 0x000000802a227890 */ /* 0x000fe2000ff1e0ff */
[----:B------:R-:W-:Y:S01]  /*2170*/  SHF.L.U32 R0, R0, 0x1f, RZ ;  /* 0x0000001f00007819 */ /* 0x000fe200000006ff */
[----:B------:R-:W-:Y:S02]  /*2180*/  ULEA UR7, UR7, UR15, 0xa ;  /* 0x0000000f07077291 */ /* 0x000fe4000f8e50ff */
[----:B------:R-:W-:Y:S01]  /*2190*/  USHF.L.U32 UR10, UR27, 0x6, URZ ;  /* 0x000000061b0a7899 */ /* 0x000fe200080006ff */
[----:B------:R1:W2:Y:S01]  /*21a0*/  SYNCS.PHASECHK.TRANS64.TRYWAIT P0, [UR8+0x68], R0 ;  /* 0x00006800ff0075a7 */ /* 0x0002a20008001108 */
[----:B------:R-:W-:Y:S02]  /*21b0*/  UIADD3.X UR35, UPT, UPT, URZ, UR43, URZ, UP0, !UPT ;  /* 0x0000002bff237290 */ /* 0x000fe400087fe4ff */
[----:B------:R-:W-:Y:S02]  /*21c0*/  UIADD3 UR8, UPT, UPT, UR18, 0x3400, URZ ;  /* 0x0000340012087890 */ /* 0x000fe4000fffe0ff */
[----:B------:R-:W-:Y:S02]  /*21d0*/  UPRMT UR7, UR7, 0x5410, URZ ;  /* 0x0000541007077896 */ /* 0x000fe400080000ff */
[----:B------:R-:W-:Y:S02]  /*21e0*/  UIADD3 UR32, UP3, UPT, UR42, 0x200, URZ ;  /* 0x000002002a207890 */ /* 0x000fe4000ff7e0ff */
[----:B------:R-:W-:Y:S02]  /*21f0*/  UIADD3 UR16, UPT, UPT, UR18, 0x1d400, URZ ;  /* 0x0001d40012107890 */ /* 0x000fe4000fffe0ff */
[----:B------:R-:W-:Y:S02]  /*2200*/  UIADD3.X UR33, UPT, UPT, URZ, UR43, URZ, UP3, !UPT ;  /* 0x0000002bff217290 */ /* 0x000fe40009ffe4ff */
[----:B------:R-:W-:Y:S01]  /*2210*/  UIADD3 UR31, UPT, UPT, UR20, 0x1, URZ ;  /* 0x00000001141f7890 */ /* 0x000fe2000fffe0ff */
[----:B------:R3:W-:Y:S01]  /*2220*/  UTMALDG.5D.IM2COL [UR8], [UR34], UR7 ;  /* 0x00000008220073b4 */ /* 0x0007e20008060007 */
[----:B------:R-:W-:Y:S02]  /*2230*/  UIADD3 UR29, UPT, UPT, UR21, 0x1, URZ ;  /* 0x00000001151d7890 */ /* 0x000fe4000fffe0ff */
[----:B------:R-:W-:Y:S02]  /*2240*/  UISETP.NE.AND UP2, UPT, UR31, UR46, UPT ;  /* 0x0000002e1f00728c */ /* 0x000fe4000bf45270 */
[----:B------:R-:W-:Y:S01]  /*2250*/  UIADD3 UR28, UPT, UPT, UR22, 0x1, URZ ;  /* 0x00000001161c7890 */ /* 0x000fe2000fffe0ff */
[----:B------:R-:W-:Y:S01]  /*2260*/  UMOV UR44, 0x0 ;  /* 0x00000000002c7882 */ /* 0x000fe20000000000 */
[----:B------:R-:W-:Y:S01]  /*2270*/  UMOV UR45, 0x10000000 ;  /* 0x10000000002d7882 */ /* 0x000fe20000000000 */
[----:B------:R-:W-:Y:S01]  /*2280*/  UMOV UR17, UR9 ;  /* 0x0000000900117c82 */ /* 0x000fe20008000000 */
[----:B------:R-:W-:Y:S02]  /*2290*/  UMOV UR18, UR10 ;  /* 0x0000000a00127c82 */ /* 0x000fe40008000000 */
[----:B------:R4:W-:Y:S03]  /*22a0*/  UTMALDG.5D [UR16], [UR32], desc[UR44] ;  /* 0x00002c10200075b4 */ /* 0x0009e60008021000 */
[----:B------:R-:W-:Y:S04]  /*22b0*/  @UP2 UIADD3 UR29, UPT, UPT, UR21, URZ, URZ ;  /* 0x000000ff151d2290 */ /* 0x000fe8000fffe0ff */
[----:B------:R-:W-:Y:S11]  /*22c0*/  UISETP.NE.AND UP1, UPT, UR29, UR40, UPT ;  /* 0x000000281d00728c */ /* 0x000ff6000bf25270 */
[----:B------:R-:W-:Y:S04]  /*22d0*/  @UP1 UIADD3 UR28, UPT, UPT, UR22, URZ, URZ ;  /* 0x000000ff161c1290 */ /* 0x000fe8000fffe0ff */
[----:B------:R-:W-:Y:S02]  /*22e0*/  UISETP.NE.AND UP0, UPT, UR28, UR41, UPT ;  /* 0x000000291c00728c */ /* 0x000fe4000bf05270 */
[----:B---3--:R-:W-:Y:S02]  /*22f0*/  UIADD3 UR8, UPT, UPT, UR27, 0x1, URZ ;  /* 0x000000011b087890 */ /* 0x008fe4000fffe0ff */
[----:B------:R-:W-:Y:S07]  /*2300*/  UIADD3 UR7, UPT, UPT, UR37, -0x1, URZ ;  /* 0xffffffff25077890 */ /* 0x000fee000fffe0ff */
[----:B------:R-:W-:Y:S07]  /*2310*/  @UP0 UIADD3 UR8, UPT, UPT, UR27, URZ, URZ ;  /* 0x000000ff1b080290 */ /* 0x000fee000fffe0ff */
[----:B------:R-:W-:Y:S01]  /*2320*/  UMOV UR27, UR8 ;  /* 0x00000008001b7c82 */ /* 0x000fe20008000000 */
[----:B----4-:R-:W-:Y:S02]  /*2330*/  USEL UR22, UR28, URZ, UP0 ;  /* 0x000000ff1c167287 */ /* 0x010fe40008000000 */
[----:B------:R-:W-:Y:S02]  /*2340*/  UISETP.GT.U32.AND UP0, UPT, UR37, 0x1, UPT ;  /* 0x000000012500788c */ /* 0x000fe4000bf04070 */
[----:B------:R-:W-:Y:S02]  /*2350*/  USEL UR20, UR31, URZ, UP2 ;  /* 0x000000ff1f147287 */ /* 0x000fe40009000000 */
[----:B------:R-:W-:Y:S01]  /*2360*/  USEL UR21, UR29, URZ, UP1 ;  /* 0x000000ff1d157287 */ /* 0x000fe20008800000 */
[----:B------:R-:W-:Y:S01]  /*2370*/  UMOV UR37, UR7 ;  /* 0x0000000700257c82 */ /* 0x000fe20008000000 */
[----:B------:R-:W-:Y:S03]  /*2380*/  UMOV UR7, UR30 ;  /* 0x0000001e00077c82 */ /* 0x000fe60008000000 */
[----:B-1----:R-:W-:Y:S07]  /*2390*/  BRA.U UP0, `(.L_x_29) ;  /* 0xfffffffd00107547 */ /* 0x002fee000b83ffff */
.L_x_24:
[----:B------:R-:W-:Y:S01]  /*23a0*/  SHF.L.U32 R3, R2, 0x1f, RZ ;  /* 0x0000001f02037819 */ /* 0x000fe200000006ff */
[----:B------:R-:W-:-:S03]  /*23b0*/  NOP ;  /* 0x0000000000007918 */ /* 0x000fc60000000000 */
[----:B--2---:R-:W2:Y:S02]  /*23c0*/  SYNCS.PHASECHK.TRANS64.TRYWAIT P0, [UR36+0x110], R3 ;  /* 0x00011003ff0075a7 */ /* 0x004ea40008001124 */
[----:B--2---:R-:W-:Y:S05]  /*23d0*/  @!P0 BRA `(.L_x_30) ;  /* 0x0000005800dc8947 */ /* 0x004fea0003800000 */
.L_x_120:
[----:B------:R-:W2:Y:S01]  /*23e0*/  LDS.128 R4, [UR36+0x150] ;  /* 0x00015024ff047984 */ /* 0x000ea20008000c00 */
[----:B------:R-:W-:Y:S02]  /*23f0*/  UIADD3 UR4, UPT, UPT, UR36, 0x118, URZ ;  /* 0x0000011824047890 */ /* 0x000fe4000fffe0ff */
[----:B------:R-:W-:Y:S01]  /*2400*/  UISETP.GE.AND UP0, UPT, UR39, 0x1, UPT ;  /* 0x000000012700788c */ /* 0x000fe2000bf06270 */
[----:B------:R-:W-:Y:S01]  /*2410*/  @!PT LDS RZ, [RZ] ;  /* 0x00000000fffff984 */ /* 0x000fe20000000800 */
[----:B------:R-:W-:Y:S01]  /*2420*/  @!PT LDS RZ, [RZ] ;  /* 0x00000000fffff984 */ /* 0x000fe20000000800 */
[----:B------:R-:W-:Y:S01]  /*2430*/  @!PT LDS RZ, [RZ] ;  /* 0x00000000fffff984 */ /* 0x000fe20000000800 */
[----:B------:R-:W-:Y:S01]  /*2440*/  @!PT LDS RZ, [RZ] ;  /* 0x00000000fffff984 */ /* 0x000fe20000000800 */
[----:B------:R3:W-:Y:S06]  /*2450*/  MEMBAR.ALL.CTA ;  /* 0x0000000000007992 */ /* 0x0007ec0000008000 */
[----:B---3--:R-:W3:Y:S01]  /*2460*/  FENCE.VIEW.ASYNC.S ;  /* 0x00000000000073c6 */ /* 0x008ee20000000000 */
[----:B------:R-:W-:-:S09]  /*2470*/  UPRMT UR4, URZ, 0x654, UR4 ;  /* 0x00000654ff047896 */ /* 0x000fd20008000004 */
[----:B---3--:R-:W-:Y:S01]  /*2480*/  SYNCS.ARRIVE.TRANS64.RED.A1T0 RZ, [UR4], RZ ;  /* 0x000000ffffff79a7 */ /* 0x008fe20008100404 */
[----:B--2---:R-:W-:-:S13]  /*2490*/  LOP3.LUT P0, RZ, R6, 0x1, RZ, 0xc0, !PT ;  /* 0x0000000106ff7812 */ /* 0x004fda000780c0ff */
[----:B------:R-:W-:Y:S01]  /*24a0*/  VOTEU.ANY UP1, P0 ;  /* 0x0000000000ff7886 */ /* 0x000fe20000020100 */
[----:B------:R-:W-:-:S13]  /*24b0*/  PLOP3.LUT P0, PT, PT, PT, UP1, 0x80, 0x8 ;  /* 0x000000000008781c */ /* 0x000fda0003f0f018 */
[----:B-1----:R-:W-:Y:S02]  /*24c0*/  @P0 MOV R0, R4 ;  /* 0x0000000400000202 */ /* 0x002fe40000000f00 */
[----:B------:R-:W-:Y:S02]  /*24d0*/  @P0 LOP3.LUT R4, R5, 0xffff, RZ, 0xc0, !PT ;  /* 0x0000ffff05040812 */ /* 0x000fe400078ec0ff */
[----:B------:R-:W-:Y:S02]  /*24e0*/  @P0 R2UR UR6, R0 ;  /* 0x00000000000602ca */ /* 0x000fe400000e0000 */
[----:B------:R-:W-:-:S11]  /*24f0*/  @P0 R2UR UR5, R4 ;  /* 0x00000000040502ca */ /* 0x000fd600000e0000 */
[----:B------:R-:W-:Y:S02]  /*2500*/  @UP1 UMOV UR49, UR6 ;  /* 0x0000000600311c82 */ /* 0x000fe40008000000 */
[----:B------:R-:W-:Y:S01]  /*2510*/  @UP1 UMOV UR48, UR5 ;  /* 0x0000000500301c82 */ /* 0x000fe20008000000 */
[----:B------:R-:W-:Y:S05]  /*2520*/  BRA.U !UP0, `(.L_x_31) ;  /* 0x0000000108d47547 */ /* 0x000fea000b800000 */
[----:B------:R-:W1:Y:S01]  /*2530*/  LDCU.128 UR16, c[0x0][0xc10] ;  /* 0x00018200ff1077ac */ /* 0x000e620008000c00 */
[----:B------:R-:W2:Y:S01]  /*2540*/  LDCU UR20, c[0x0][0xc20] ;  /* 0x00018400ff1477ac */ /* 0x000ea20008000800 */
[----:B------:R-:W3:Y:S01]  /*2550*/  LDCU UR13, c[0x0][0xc0c] ;  /* 0x00018180ff0d77ac */ /* 0x000ee20008000800 */
[----:B------:R-:W4:Y:S01]  /*2560*/  LDCU.64 UR14, c[0x0][0xc28] ;  /* 0x00018500ff0e77ac */ /* 0x000f220008000a00 */
[----:B------:R-:W-:Y:S02]  /*2570*/  UISETP.NE.AND UP3, UPT, UR39, 0x1, UPT ;  /* 0x000000012700788c */ /* 0x000fe4000bf65270 */
[----:B-1----:R-:W-:Y:S02]  /*2580*/  UIMAD.WIDE.U32 UR4, UR52, UR19, URZ ;  /* 0x00000013340472a5 */ /* 0x002fe4000f8e00ff */
[----:B------:R-:W-:Y:S02]  /*2590*/  UIMAD.WIDE.U32 UR6, UR53, UR16, URZ ;  /* 0x00000010350672a5 */ /* 0x000fe4000f8e00ff */
[----:B------:R-:W-:-:S02]  /*25a0*/  UISETP.NE.AND UP0, UPT, UR18, 0x1, UPT ;  /* 0x000000011200788c */ /* 0x000fc4000bf05270 */
[----:B------:R-:W-:Y:S01]  /*25b0*/  UIMAD.WIDE.U32 UR10, UR48, UR19, URZ ;  /* 0x00000013300a72a5 */ /* 0x000fe2000f8e00ff */
[----:B------:R-:W-:Y:S01]  /*25c0*/  UMOV UR4, UR5 ;  /* 0x0000000500047c82 */ /* 0x000fe20008000000 */
[----:B---3--:R-:W-:Y:S02]  /*25d0*/  UISETP.NE.AND UP2, UPT, UR13, 0x1, UPT ;  /* 0x000000010d00788c */ /* 0x008fe4000bf45270 */
[----:B--2---:R-:W-:Y:S02]  /*25e0*/  USHF.R.U32.HI UR5, URZ, UR20, UR4 ;  /* 0x00000014ff057299 */ /* 0x004fe40008011604 */
[----:B------:R-:W-:Y:S01]  /*25f0*/  UIMAD.WIDE.U32 UR8, UR49, UR16, URZ ;  /* 0x00000010310872a5 */ /* 0x000fe2000f8e00ff */
[----:B------:R-:W-:Y:S01]  /*2600*/  UMOV UR4, UR7 ;  /* 0x0000000700047c82 */ /* 0x000fe20008000000 */
[----:B------:R-:W-:Y:S02]  /*2610*/  USEL UR5, UR52, UR5, !UP0 ;  /* 0x0000000534057287 */ /* 0x000fe4000c000000 */
[----:B------:R-:W-:-:S02]  /*2620*/  USHF.R.U32.HI UR4, URZ, UR17, UR4 ;  /* 0x00000011ff047299 */ /* 0x000fc40008011604 */
[----:B----4-:R-:W-:Y:S02]  /*2630*/  UIMAD.WIDE.U32 UR6, UR5, UR14, URZ ;  /* 0x0000000e050672a5 */ /* 0x010fe4000f8e00ff */
[----:B------:R-:W-:Y:S01]  /*2640*/  USEL UR12, UR53, UR4, !UP2 ;  /* 0x00000004350c7287 */ /* 0x000fe2000d000000 */
[----:B------:R-:W-:Y:S02]  /*2650*/  UMOV UR8, UR9 ;  /* 0x0000000900087c82 */ /* 0x000fe40008000000 */
[----:B------:R-:W-:Y:S01]  /*2660*/  UMOV UR4, UR11 ;  /* 0x0000000b00047c82 */ /* 0x000fe20008000000 */
[----:B------:R-:W-:Y:S01]  /*2670*/  UIMAD.WIDE.U32 UR10, UR12, UR14, URZ ;  /* 0x0000000e0c0a72a5 */ /* 0x000fe2000f8e00ff */
[----:B------:R-:W-:Y:S01]  /*2680*/  UMOV UR6, UR7 ;  /* 0x0000000700067c82 */ /* 0x000fe20008000000 */
[----:B------:R-:W-:Y:S02]  /*2690*/  USHF.R.U32.HI UR4, URZ, UR20, UR4 ;  /* 0x00000014ff047299 */ /* 0x000fe40008011604 */
[----:B------:R-:W-:-:S02]  /*26a0*/  @UP3 USHF.R.U32.HI UR5, URZ, UR15, UR6 ;  /* 0x0000000fff053299 */ /* 0x000fc40008011606 */
[----:B------:R-:W-:Y:S01]  /*26b0*/  USHF.R.U32.HI UR17, URZ, UR17, UR8 ;  /* 0x00000011ff117299 */ /* 0x000fe20008011608 */
[----:B------:R-:W-:Y:S01]  /*26c0*/  UMOV UR6, UR11 ;  /* 0x0000000b00067c82 */ /* 0x000fe20008000000 */
[----:B------:R-:W-:Y:S02]  /*26d0*/  USEL UR4, UR48, UR4, !UP0 ;  /* 0x0000000430047287 */ /* 0x000fe4000c000000 */
[----:B------:R-:W-:Y:S02]  /*26e0*/  @UP3 USHF.R.U32.HI UR12, URZ, UR15, UR6 ;  /* 0x0000000fff0c3299 */ /* 0x000fe40008011606 */
[----:B------:R-:W-:Y:S02]  /*26f0*/  UIMAD UR6, UR39, UR5, URZ ;  /* 0x00000005270672a4 */ /* 0x000fe4000f8e02ff */
[----:B------:R-:W-:Y:S02]  /*2700*/  USEL UR5, UR49, UR17, !UP2 ;  /* 0x0000001131057287 */ /* 0x000fe4000d000000 */
[----:B------:R-:W-:-:S02]  /*2710*/  UIMAD UR8, UR39, UR12, URZ ;  /* 0x0000000c270872a4 */ /* 0x000fc4000f8e02ff */
[----:B------:R-:W-:Y:S02]  /*2720*/  UISETP.GE.AND UP0, UPT, UR4, UR6, UPT ;  /* 0x000000060400728c */ /* 0x000fe4000bf06270 */
[----:B------:R-:W-:Y:S02]  /*2730*/  UIMAD.WIDE.U32 UR6, UR4, UR14, URZ ;  /* 0x0000000e040672a5 */ /* 0x000fe4000f8e00ff */
[----:B------:R-:W-:Y:S02]  /*2740*/  UISETP.GE.OR UP0, UPT, UR5, UR8, UP0 ;  /* 0x000000080500728c */ /* 0x000fe40008706670 */
[----:B------:R-:W-:Y:S02]  /*2750*/  UIMAD.WIDE.U32 UR8, UR5, UR14, URZ ;  /* 0x0000000e050872a5 */ /* 0x000fe4000f8e00ff */
[----:B------:R-:W-:Y:S01]  /*2760*/  UIADD3 UR10, UPT, UPT, -UR4, URZ, URZ ;  /* 0x000000ff040a7290 */ /* 0x000fe2000fffe1ff */
[----:B------:R-:W-:Y:S02]  /*2770*/  UMOV UR6, UR7 ;  /* 0x0000000700067c82 */ /* 0x000fe40008000000 */
[----:B------:R-:W-:-:S02]  /*2780*/  USHF.R.U32.HI UR6, URZ, UR15, UR6 ;  /* 0x0000000fff067299 */ /* 0x000fc40008011606 */
[----:B------:R-:W-:Y:S02]  /*2790*/  UIMAD UR10, UR18, UR10, UR48 ;  /* 0x0000000a120a72a4 */ /* 0x000fe4000f8e0230 */
[----:B------:R-:W-:Y:S01]  /*27a0*/  USEL UR6, UR4, UR6, !UP3 ;  /* 0x0000000604067287 */ /* 0x000fe2000d800000 */
[----:B------:R-:W-:Y:S01]  /*27b0*/  @!UP0 UMOV UR7, UR9 ;  /* 0x0000000900078c82 */ /* 0x000fe20008000000 */
[----:B------:R-:W-:Y:S02]  /*27c0*/  UIADD3 UR9, UPT, UPT, -UR5, URZ, URZ ;  /* 0x000000ff05097290 */ /* 0x000fe4000fffe1ff */
[----:B------:R-:W-:Y:S02]  /*27d0*/  @!UP0 USHF.R.U32.HI UR7, URZ, UR15, UR7 ;  /* 0x0000000fff078299 */ /* 0x000fe40008011607 */
[----:B------:R-:W-:Y:S02]  /*27e0*/  UIADD3 UR8, UPT, UPT, -UR6, URZ, URZ ;  /* 0x000000ff06087290 */ /* 0x000fe4000fffe1ff */
[----:B------:R-:W-:-:S02]  /*27f0*/  @!UP0 USEL UR7, UR5, UR7, !UP3 ;  /* 0x0000000705078287 */ /* 0x000fc4000d800000 */
[----:B------:R-:W-:Y:S02]  /*2800*/  UIMAD UR8, UR39, UR8, UR4 ;  /* 0x00000008270872a4 */ /* 0x000fe4000f8e0204 */
[----:B------:R-:W-:Y:S02]  /*2810*/  @!UP0 UIADD3 UR6, UPT, UPT, UR6, -UR7, URZ ;  /* 0x8000000706068290 */ /* 0x000fe4000fffe0ff */
[----:B------:R-:W-:Y:S02]  /*2820*/  @!UP0 UIMAD UR7, UR8, UR12, UR7 ;  /* 0x0000000c080782a4 */ /* 0x000fe4000f8e0207 */
[----:B------:R-:W-:Y:S02]  /*2830*/  @!UP0 UIMAD UR4, UR39, UR6, UR5 ;  /* 0x00000006270482a4 */ /* 0x000fe4000f8e0205 */
[----:B------:R-:W-:Y:S02]  /*2840*/  UIMAD UR6, UR13, UR9, UR49 ;  /* 0x000000090d0672a4 */ /* 0x000fe4000f8e0231 */
[----:B------:R-:W-:Y:S01]  /*2850*/  UIMAD UR48, UR4, UR18, UR10 ;  /* 0x00000012043072a4 */ /* 0x000fe2000f8e020a */
[----:B------:R-:W-:-:S02]  /*2860*/  @!UP0 UMOV UR5, UR7 ;  /* 0x0000000700058c82 */ /* 0x000fc40008000000 */
[----:B------:R-:W-:-:S12]  /*2870*/  UIMAD UR49, UR5, UR13, UR6 ;  /* 0x0000000d053172a4 */ /* 0x000fd8000f8e0206 */
.L_x_31:
        /* <DEDUP_REMOVED lines=20> */
.L_x_32:
[----:B------:R-:W-:Y:S01]  /*29c0*/  R2UR UR5, R45 ;  /* 0x000000002d0572ca */ /* 0x000fe200000e0000 */
[----:B------:R-:W-:Y:S01]  /*29d0*/  UMOV UR31, UR38 ;  /* 0x00000026001f7c82 */ /* 0x000fe20008000000 */
[----:B------:R-:W-:Y:S02]  /*29e0*/  R2UR UR4, R44 ;  /* 0x000000002c0472ca */ /* 0x000fe400000e0000 */
[----:B------:R-:W-:Y:S02]  /*29f0*/  PLOP3.LUT P1, PT, PT, PT, PT, 0x80, 0x8 ;  /* 0x000000000008781c */ /* 0x000fe40003f2f070 */
[----:B------:R-:W-:-:S07]  /*2a00*/  LOP3.LUT R2, R2, 0x1, RZ, 0x3c, !PT ;  /* 0x0000000102027812 */ /* 0x000fce00078e3cff */
[----:B------:R-:W-:Y:S02]  /*2a10*/  UIADD3 UR51, UPT, UPT, UR49, UR5, URZ ;  /* 0x0000000531337290 */ /* 0x000fe4000fffe0ff */
[----:B------:R-:W-:Y:S01]  /*2a20*/  UIADD3 UR22, UPT, UPT, UR48, UR4, URZ ;  /* 0x0000000430167290 */ /* 0x000fe2000fffe0ff */
[----:B------:R-:W-:Y:S11]  /*2a30*/  BRA.U UP1, `(.L_x_33) ;  /* 0xffffffe901e07547 */ /* 0x000ff6000b83ffff */
[----:B------:R-:W-:Y:S01]  /*2a40*/  UIADD3 UR36, UPT, UPT, UR36, 0x68, URZ ;  /* 0x0000006824247890 */ /* 0x000fe2000fffe0ff */
[----:B------:R-:W-:-:S03]  /*2a50*/  MOV R2, UR26 ;  /* 0x0000001a00027c02 */ /* 0x000fc60008000f00 */
[----:B------:R-:W-:Y:S01]  /*2a60*/  ULEA UR4, UR30, UR36, 0x3 ;  /* 0x000000241e047291 */ /* 0x000fe2000f8e18ff */
[----:B------:R-:W-:-:S08]  /*2a70*/  SHF.L.U32 R2, R2, 0x1f, RZ ;  /* 0x0000001f02027819 */ /* 0x000fd000000006ff */
[----:B------:R-:W1:Y:S02]  /*2a80*/  SYNCS.PHASECHK.TRANS64.TRYWAIT P0, [UR4], R2 ;  /* 0x00000002ff0075a7 */ /* 0x000e640008001104 */
[----:B-1----:R-:W-:Y:S05]  /*2a90*/  @!P0 BRA `(.L_x_34) ;  /* 0x0000005400448947 */ /* 0x002fea0003800000 */
.L_x_122:
[----:B------:R-:W-:-:S04]  /*2aa0*/  UIADD3 UR4, UPT, UPT, UR30, 0x1, URZ ;  /* 0x000000011e047890 */ /* 0x000fc8000fffe0ff */
[----:B------:R-:W-:-:S04]  /*2ab0*/  UISETP.NE.AND UP0, UPT, UR4, 0xd, UPT ;  /* 0x0000000d0400788c */ /* 0x000fc8000bf05270 */
[----:B------:R-:W-:Y:S02]  /*2ac0*/  USEL UR5, URZ, 0x1, UP0 ;  /* 0x00000001ff057887 */ /* 0x000fe40008000000 */
[----:B------:R-:W-:Y:S02]  /*2ad0*/  USEL UR4, UR4, URZ, UP0 ;  /* 0x000000ff04047287 */ /* 0x000fe40008000000 */
[----:B------:R-:W-:Y:S02]  /*2ae0*/  ULOP3.LUT UR6, UR26, UR5, URZ, 0x3c, !UPT ;  /* 0x000000051a067292 */ /* 0x000fe4000f8e3cff */
[----:B------:R-:W-:-:S04]  /*2af0*/  ULEA UR5, UR4, UR36, 0x3 ;  /* 0x0000002404057291 */ /* 0x000fc8000f8e18ff */
[----:B-1----:R-:W-:-:S04]  /*2b00*/  MOV R2, UR6 ;  /* 0x0000000600027c02 */ /* 0x002fc80008000f00 */
[----:B------:R-:W-:-:S04]  /*2b10*/  SHF.L.U32 R2, R2, 0x1f, RZ ;  /* 0x0000001f02027819 */ /* 0x000fc800000006ff */
[----:B------:R-:W1:Y:S02]  /*2b20*/  SYNCS.PHASECHK.TRANS64.TRYWAIT P0, [UR5], R2 ;  /* 0x00000002ff0075a7 */ /* 0x000e640008001105 */
[----:B-1----:R-:W-:Y:S05]  /*2b30*/  @!P0 BRA `(.L_x_35) ;  /* 0x0000005400348947 */ /* 0x002fea0003800000 */
.L_x_124:
        /* <DEDUP_REMOVED lines=10> */
.L_x_126:
        /* <DEDUP_REMOVED lines=10> */
.L_x_128:
        /* <DEDUP_REMOVED lines=10> */
.L_x_130:
        /* <DEDUP_REMOVED lines=10> */
.L_x_132:
        /* <DEDUP_REMOVED lines=10> */
.L_x_134:
        /* <DEDUP_REMOVED lines=10> */
.L_x_136:
        /* <DEDUP_REMOVED lines=10> */
.L_x_138:
        /* <DEDUP_REMOVED lines=10> */
.L_x_140:
        /* <DEDUP_REMOVED lines=10> */
.L_x_142:
        /* <DEDUP_REMOVED lines=10> */
.L_x_144:
[----:B------:R-:W-:-:S04]  /*3180*/  UIADD3 UR4, UPT, UPT, UR4, 0x1, URZ ;  /* 0x0000000104047890 */ /* 0x000fc8000fffe0ff */
[----:B------:R-:W-:-:S04]  /*3190*/  UISETP.NE.AND UP0, UPT, UR4, 0xd, UPT ;  /* 0x0000000d0400788c */ /* 0x000fc8000bf05270 */
[----:B------:R-:W-:Y:S02]  /*31a0*/  USEL UR5, URZ, 0x1, UP0 ;  /* 0x00000001ff057887 */ /* 0x000fe40008000000 */
[----:B------:R-:W-:Y:S02]  /*31b0*/  USEL UR4, UR4, URZ, UP0 ;  /* 0x000000ff04047287 */ /* 0x000fe40008000000 */
[----:B------:R-:W-:Y:S02]  /*31c0*/  ULOP3.LUT UR5, UR6, UR5, URZ, 0x3c, !UPT ;  /* 0x0000000506057292 */ /* 0x000fe4000f8e3cff */
[----:B------:R-:W-:-:S04]  /*31d0*/  ULEA UR4, UR4, UR36, 0x3 ;  /* 0x0000002404047291 */ /* 0x000fc8000f8e18ff */
[----:B-1----:R-:W-:Y:S02]  /*31e0*/  IMAD.U32 R2, RZ, RZ, UR5 ;  /* 0x00000005ff027e24 */ /* 0x002fe4000f8e00ff */
[----:B------:R-:W-:-:S03]  /*31f0*/  MOV R0, UR4 ;  /* 0x0000000400007c02 */ /* 0x000fc60008000f00 */
[----:B------:R-:W-:-:S07]  /*3200*/  SHF.L.U32 R2, R2, 0x1f, RZ ;  /* 0x0000001f02027819 */ /* 0x000fce00000006ff */
.L_x_46:
[----:B-1----:R1:W2:Y:S02]  /*3210*/  SYNCS.PHASECHK.TRANS64.TRYWAIT P0, [R0+URZ], R2 ;  /* 0x00000002000075a7 */ /* 0x0022a400080011ff */
[----:B--2---:R-:W-:Y:S05]  /*3220*/  @!P0 NANOSLEEP.SYNCS 0x989680 ;  /* 0x009896800000895d */ /* 0x004fea0003900000 */
[----:B------:R-:W2:Y:S02]  /*3230*/  @!P0 SYNCS.PHASECHK.TRANS64 P0, [R0+URZ], R2 ;  /* 0x00000002000085a7 */ /* 0x000ea400080010ff */
[----:B--2---:R-:W-:Y:S05]  /*3240*/  @P0 EXIT ;  /* 0x000000000000094d */ /* 0x004fea0003800000 */
[----:B------:R-:W-:Y:S05]  /*3250*/  BRA `(.L_x_46) ;  /* 0xfffffffc00ec7947 */ /* 0x000fea000383ffff */
.L_x_17:
[----:B------:R-:W2:Y:S02]  /*3260*/  S2UR UR4, SR_CgaCtaId ;  /* 0x00000000000479c3 */ /* 0x000ea40000008800 */
[----:B--2---:R-:W-:-:S04]  /*3270*/  UISETP.NE.AND UP0, UPT, UR4, URZ, UPT ;  /* 0x000000ff0400728c */ /* 0x004fc8000bf05270 */
[----:B------:R-:W-:-:S09]  /*3280*/  UISETP.NE.OR UP0, UPT, UR15, 0x1, UP0 ;  /* 0x000000010f00788c */ /* 0x000fd20008705670 */
[----:B------:R-:W-:Y:S05]  /*3290*/  BRA.U UP0, `(.L_x_47) ;  /* 0x0000000100b47547 */ /* 0x000fea000b800000 */
[----:B------:R-:W2:Y:S01]  /*32a0*/  S2UR UR5, SR_CgaCtaId ;  /* 0x00000000000579c3 */ /* 0x000ea20000008800 */
[----:B------:R-:W-:Y:S01]  /*32b0*/  UMOV UR4, 0x400 ;  /* 0x0000040000047882 */ /* 0x000fe20000000000 */
[----:B------:R-:W-:Y:S01]  /*32c0*/  HFMA2 R3, -RZ, RZ, 0, 5.9604644775390625e-08 ;  /* 0x00000001ff037431 */ /* 0x000fe200000001ff */
[----:B------:R-:W-:Y:S01]  /*32d0*/  ISETP.NE.AND P0, PT, R0, RZ, PT ;  /* 0x000000ff0000720c */ /* 0x000fe20003f05270 */
[----:B------:R-:W-:Y:S01]  /*32e0*/  IMAD.MOV.U32 R8, RZ, RZ, RZ ;  /* 0x000000ffff087224 */ /* 0x000fe200078e00ff */
[----:B--2---:R-:W-:-:S04]  /*32f0*/  ULEA UR4, UR5, UR4, 0x18 ;  /* 0x0000000405047291 */ /* 0x004fc8000f8ec0ff */
[----:B------:R-:W-:Y:S02]  /*3300*/  UIADD3 UR5, UPT, UPT, UR4, 0x118, URZ ;  /* 0x0000011804057890 */ /* 0x000fe4000fffe0ff */
[----:B------:R-:W-:Y:S02]  /*3310*/  UIADD3 UR8, UPT, UPT, UR4, 0x110, URZ ;  /* 0x0000011004087890 */ /* 0x000fe4000fffe0ff */
[----:B------:R-:W-:-:S12]  /*3320*/  UPRMT UR5, URZ, 0x654, UR5 ;  /* 0x00000654ff057896 */ /* 0x000fd80008000005 */
.L_x_50:
[----:B------:R-:W-:Y:S01]  /*3330*/  SHF.L.U32 R6, R3, 0x1f, RZ ;  /* 0x0000001f03067819 */ /* 0x000fe200000006ff */
[----:B------:R-:W-:Y:S02]  /*3340*/  IMAD.U32 R4, RZ, RZ, UR8 ;  /* 0x00000008ff047e24 */ /* 0x000fe4000f8e00ff */
[----:B------:R-:W-:Y:S01]  /*3350*/  @!P0 IMAD.MOV.U32 R5, RZ, RZ, 0x10 ;  /* 0x00000010ff058424 */ /* 0x000fe200078e00ff */
[----:B------:R-:W2:Y:S02]  /*3360*/  SYNCS.PHASECHK.TRANS64.TRYWAIT P1, [UR4+0x118], R6 ;  /* 0x00011806ff0075a7 */ /* 0x000ea40008021104 */
[----:B------:R-:W-:-:S04]  /*3370*/  PRMT R4, R0, 0x654, R4 ;  /* 0x0000065400047816 */ /* 0x000fc80000000004 */
[----:B------:R-:W-:Y:S01]  /*3380*/  SEL R2, R4, R2, !P0 ;  /* 0x0000000204027207 */ /* 0x000fe20004000000 */
[----:B--2---:R-:W-:Y:S06]  /*3390*/  @!P1 BRA `(.L_x_48) ;  /* 0x0000005000249947 */ /* 0x004fec0003800000 */
.L_x_146:
[----:B------:R-:W-:Y:S01]  /*33a0*/  UIADD3 UR6, UPT, UPT, UR4, 0x150, URZ ;  /* 0x0000015004067890 */ /* 0x000fe2000fffe0ff */
[----:B------:R3:W-:Y:S01]  /*33b0*/  @!P0 SYNCS.ARRIVE.TRANS64.RED RZ, [R2+URZ], R5 ;  /* 0x0000000502ff89a7 */ /* 0x0007e200080004ff */
[----:B------:R-:W-:Y:S01]  /*33c0*/  UIADD3 UR7, UPT, UPT, UR4, 0x110, URZ ;  /* 0x0000011004077890 */ /* 0x000fe2000fffe0ff */
[----:B------:R-:W-:-:S08]  /*33d0*/  LOP3.LUT R3, R3, 0x1, RZ, 0x3c, !PT ;  /* 0x0000000103037812 */ /* 0x000fd000078e3cff */
[----:B------:R-:W-:Y:S06]  /*33e0*/  UGETNEXTWORKID.BROADCAST [UR6], [UR7] ;  /* 0x00000000060073ca */ /* 0x000fec0008000100 */
[----:B---3--:R-:W-:-:S04]  /*33f0*/  SHF.L.U32 R5, R8, 0x1f, RZ ;  /* 0x0000001f08057819 */ /* 0x008fc800000006ff */
[----:B------:R-:W3:Y:S02]  /*3400*/  SYNCS.PHASECHK.TRANS64.TRYWAIT P1, [UR4+0x110], R5 ;  /* 0x00011005ff0075a7 */ /* 0x000ee40008021104 */
[----:B---3--:R-:W-:Y:S05]  /*3410*/  @!P1 BRA `(.L_x_49) ;  /* 0x00000050001c9947 */ /* 0x008fea0003800000 */
.L_x_148:
[----:B--2---:R-:W2:Y:S01]  /*3420*/  LDS.128 R4, [UR4+0x150] ;  /* 0x00015004ff047984 */ /* 0x004ea20008000c00 */
[----:B------:R-:W-:Y:S01]  /*3430*/  LOP3.LUT R8, R8, 0x1, RZ, 0x3c, !PT ;  /* 0x0000000108087812 */ /* 0x000fe200078e3cff */
[----:B------:R-:W-:Y:S01]  /*3440*/  @!PT LDS RZ, [RZ] ;  /* 0x00000000fffff984 */ /* 0x000fe20000000800 */
[----:B------:R-:W-:Y:S01]  /*3450*/  @!PT LDS RZ, [RZ] ;  /* 0x00000000fffff984 */ /* 0x000fe20000000800 */
[----:B------:R-:W-:Y:S01]  /*3460*/  @!PT LDS RZ, [RZ] ;  /* 0x00000000fffff984 */ /* 0x000fe20000000800 */
[----:B------:R-:W-:Y:S01]  /*3470*/  @!PT LDS RZ, [RZ] ;  /* 0x00000000fffff984 */ /* 0x000fe20000000800 */
[----:B------:R3:W-:Y:S06]  /*3480*/  MEMBAR.ALL.CTA ;  /* 0x0000000000007992 */ /* 0x0007ec0000008000 */
[----:B---3--:R-:W3:Y:S02]  /*3490*/  FENCE.VIEW.ASYNC.S ;  /* 0x00000000000073c6 */ /* 0x008ee40000000000 */
[----:B---3--:R-:W-:Y:S01]  /*34a0*/  SYNCS.ARRIVE.TRANS64.RED.A1T0 RZ, [UR5], RZ ;  /* 0x000000ffffff79a7 */ /* 0x008fe20008100405 */
[----:B--2---:R-:W-:-:S13]  /*34b0*/  LOP3.LUT P1, RZ, R6, 0x1, RZ, 0xc0, !PT ;  /* 0x0000000106ff7812 */ /* 0x004fda000782c0ff */
[----:B------:R-:W-:Y:S05]  /*34c0*/  @P1 BRA `(.L_x_50) ;  /* 0xfffffffc00981947 */ /* 0x000fea000383ffff */
[----:B------:R-:W-:-:S04]  /*34d0*/  SHF.L.U32 R0, R3, 0x1f, RZ ;  /* 0x0000001f03007819 */ /* 0x000fc800000006ff */
[----:B------:R-:W2:Y:S02]  /*34e0*/  SYNCS.PHASECHK.TRANS64 P0, [UR4+0x118], R0 ;  /* 0x00011800ff0075a7 */ /* 0x000ea40008001004 */
[----:B-12---:R-:W-:Y:S05]  /*34f0*/  @P0 EXIT ;  /* 0x000000000000094d */ /* 0x006fea0003800000 */
[----:B------:R-:W-:-:S07]  /*3500*/  MOV R0, UR4 ;  /* 0x0000000400007c02 */ /* 0x000fce0008000f00 */
.L_x_51:
[----:B-1----:R-:W-:-:S04]  /*3510*/  SHF.L.U32 R2, R3, 0x1f, RZ ;  /* 0x0000001f03027819 */ /* 0x002fc800000006ff */
[----:B------:R1:W2:Y:S03]  /*3520*/  SYNCS.PHASECHK.TRANS64.TRYWAIT P0, [R0+URZ+0x118], R2 ;  /* 0x00011802000075a7 */ /* 0x0002a600080011ff */
[----:B--2---:R-:W-:Y:S05]  /*3530*/  @!P0 NANOSLEEP.SYNCS 0x989680 ;  /* 0x009896800000895d */ /* 0x004fea0003900000 */
[----:B------:R-:W2:Y:S02]  /*3540*/  @!P0 SYNCS.PHASECHK.TRANS64 P0, [R0+URZ+0x118], R2 ;  /* 0x00011802000085a7 */ /* 0x000ea400080010ff */
[----:B--2---:R-:W-:Y:S05]  /*3550*/  @P0 EXIT ;  /* 0x000000000000094d */ /* 0x004fea0003800000 */
[----:B------:R-:W-:Y:S05]  /*3560*/  BRA `(.L_x_51) ;  /* 0xfffffffc00e87947 */ /* 0x000fea000383ffff */
.L_x_47:
[----:B------:R-:W-:-:S09]  /*3570*/  UISETP.NE.AND UP0, UPT, UR15, URZ, UPT ;  /* 0x000000ff0f00728c */ /* 0x000fd2000bf05270 */
[----:B------:R-:W-:Y:S05]  /*3580*/  BRA.U UP0, `(.L_x_52) ;  /* 0x0000000d00887547 */ /* 0x000fea000b800000 */
[----:B------:R-:W2:Y:S01]  /*3590*/  S2UR UR7, SR_CgaCtaId ;  /* 0x00000000000779c3 */ /* 0x000ea20000008800 */
[----:B------:R-:W-:Y:S01]  /*35a0*/  UMOV UR4, 0x40 ;  /* 0x0000004000047882 */ /* 0x000fe20000000000 */
[----:B------:R-:W-:Y:S01]  /*35b0*/  NOP ;  /* 0x0000000000007918 */ /* 0x000fe20000000000 */
[----:B------:R-:W-:Y:S01]  /*35c0*/  UMOV UR6, 0x400 ;  /* 0x0000040000067882 */ /* 0x000fe20000000000 */
[----:B--2---:R-:W-:Y:S02]  /*35d0*/  ULEA UR5, UR7, UR4, 0x18 ;  /* 0x0000000407057291 */ /* 0x004fe4000f8ec0ff */
[----:B------:R-:W-:-:S07]  /*35e0*/  ULEA UR6, UR7, UR6, 0x18 ;  /* 0x0000000607067291 */ /* 0x000fce000f8ec0ff */
[----:B------:R-:W2:Y:S02]  /*35f0*/  LDS.U8 R0, [UR5+0x1c] ;  /* 0x00001c05ff007984 */ /* 0x000ea40008000000 */
[----:B--2---:R-:W-:-:S13]  /*3600*/  ISETP.NE.AND P0, PT, R0, RZ, PT ;  /* 0x000000ff0000720c */ /* 0x004fda0003f05270 */
[----:B------:R-:W-:Y:S05]  /*3610*/  @P0 BRA `(.L_x_53) ;  /* 0x0000000000580947 */ /* 0x000fea0003800000 */
[----:B------:R-:W-:-:S13]  /*3620*/  ELECT P0, URZ, PT ;  /* 0x0000000000ff782f */ /* 0x000fda0003800000 */
[----:B------:R-:W-:Y:S05]  /*3630*/  @!P0 BRA `(.L_x_54) ;  /* 0x0000000000608947 */ /* 0x000fea0003800000 */
[----:B------:R-:W-:Y:S01]  /*3640*/  UMOV UR4, 0x10 ;  /* 0x0000001000047882 */ /* 0x000fe20000000000 */
[----:B------:R-:W-:Y:S01]  /*3650*/  HFMA2 R0, -RZ, RZ, 0, 5.9604644775390625e-08 ;  /* 0x00000001ff007431 */ /* 0x000fe200000001ff */
[----:B------:R-:W-:-:S03]  /*3660*/  MOV R2, 0xffff ;  /* 0x0000ffff00027802 */ /* 0x000fc60000000f00 */
[----:B------:R-:W-:Y:S04]  /*3670*/  DEPBAR.LE SB2, 0x36 ;  /* 0x0000ad800000791a */ /* 0x000fe80000000000 */
[----:B------:R-:W2:Y:S02]  /*3680*/  UTCATOMSWS.FIND_AND_SET.ALIGN UP0, UR4, UR4 ;  /* 0x00000004000475e3 */ /* 0x000ea40008000800 */
[----:B--2---:R-:W-:Y:S01]  /*3690*/  MOV R3, UR4 ;  /* 0x0000000400037c02 */ /* 0x004fe20008000f00 */
[----:B------:R-:W-:Y:S06]  /*36a0*/  BRA.U UP0, `(.L_x_55) ;  /* 0x0000000100187547 */ /* 0x000fec000b800000 */
.L_x_56:
[----:B------:R-:W-:Y:S05]  /*36b0*/  NANOSLEEP 0x64 ;  /* 0x000000640000795d */ /* 0x000fea0003800000 */
[----:B------:R-:W-:-:S05]  /*36c0*/  UMOV UR4, 0x10 ;  /* 0x0000001000047882 */ /* 0x000fca0000000000 */
[----:B------:R-:W-:Y:S04]  /*36d0*/  DEPBAR.LE SB2, 0x36 ;  /* 0x0000ad800000791a */ /* 0x000fe80000000000 */
[----:B------:R-:W2:Y:S02]  /*36e0*/  UTCATOMSWS.FIND_AND_SET.ALIGN UP0, UR4, UR4 ;  /* 0x00000004000475e3 */ /* 0x000ea40008000800 */
[----:B--2---:R-:W-:Y:S01]  /*36f0*/  MOV R3, UR4 ;  /* 0x0000000400037c02 */ /* 0x004fe20008000f00 */
[----:B------:R-:W-:Y:S05]  /*3700*/  BRA.U !UP0, `(.L_x_56) ;  /* 0xfffffffd08e87547 */ /* 0x000fea000b83ffff */
.L_x_55:
[-C--:B------:R-:W-:Y:S02]  /*3710*/  SHF.L.U32 R2, R2, R3.reuse, RZ ;  /* 0x0000000302027219 */ /* 0x080fe400000006ff */
[----:B------:R-:W-:Y:S01]  /*3720*/  SHF.L.U32 R0, R0, R3, RZ ;  /* 0x0000000300007219 */ /* 0x000fe200000006ff */
[----:B------:R-:W-:Y:S02]  /*3730*/  IMAD.SHL.U32 R3, R3, 0x20, RZ ;  /* 0x0000002003037824 */ /* 0x000fe400078e00ff */
[----:B------:R2:W-:Y:S04]  /*3740*/  ATOMS.OR RZ, [UR5+0x14], R2 ;  /* 0x00001402ffff798c */ /* 0x0005e8000b000005 */
[----:B------:R2:W-:Y:S04]  /*3750*/  ATOMS.OR RZ, [UR5+0x18], R0 ;  /* 0x00001800ffff798c */ /* 0x0005e8000b000005 */
[----:B------:R2:W-:Y:S01]  /*3760*/  STS [UR6+0x160], R3 ;  /* 0x00016003ff007988 */ /* 0x0005e20008000806 */
[----:B------:R-:W-:Y:S05]  /*3770*/  BRA `(.L_x_54) ;  /* 0x0000000000107947 */ /* 0x000fea0003800000 */
.L_x_53:
[----:B------:R-:W-:Y:S02]  /*3780*/  MOV R0, 0xffffffff ;  /* 0xffffffff00007802 */ /* 0x000fe40000000f00 */
[----:B------:R-:W-:-:S03]  /*3790*/  MOV R2, 0x37c0 ;  /* 0x000037c000027802 */ /* 0x000fc60000000f00 */
[----:B------:R2:W-:Y:S04]  /*37a0*/  STS [UR6+0x160], R0 ;  /* 0x00016000ff007988 */ /* 0x0005e80008000806 */
[----:B-12--5:R-:W-:Y:S05]  /*37b0*/  CALL.REL.NOINC `($__internal_1_$__cuda_sm10x_tcgen05_guardrail_trap_phase_invalid_during_alloc) ;  /* 0x0000005000b07944 */ /* 0x026fea0003c00000 */
.L_x_54:
[----:B------:R-:W-:Y:S05]  /*37c0*/  WARPSYNC.ALL ;  /* 0x0000000000007948 */ /* 0x000fea0003800000 */
[----:B------:R-:W3:Y:S01]  /*37d0*/  S2UR UR4, SR_CgaCtaId ;  /* 0x00000000000479c3 */ /* 0x000ee20000008800 */
[----:B------:R-:W-:Y:S01]  /*37e0*/  UMOV UR20, 0x400 ;  /* 0x0000040000147882 */ /* 0x000fe20000000000 */
[----:B------:R-:W-:-:S06]  /*37f0*/  NOP ;  /* 0x0000000000007918 */ /* 0x000fcc0000000000 */
[----:B------:R-:W-:Y:S06]  /*3800*/  BAR.ARV 0x6, 0xa0 ;  /* 0x0182800000007b1d */ /* 0x000fec0000002000 */
[----:B------:R-:W4:Y:S01]  /*3810*/  LDCU.64 UR6, c[0x0][0x388] ;  /* 0x00007100ff0677ac */ /* 0x000f220008000a00 */
[----:B------:R-:W-:Y:S01]  /*3820*/  IMAD.MOV.U32 R8, RZ, RZ, 0x1 ;  /* 0x00000001ff087424 */ /* 0x000fe200078e00ff */
[----:B------:R-:W1:Y:S01]  /*3830*/  LDCU.64 UR8, c[0x0][0x390] ;  /* 0x00007200ff0877ac */ /* 0x000e620008000a00 */
[----:B------:R-:W-:Y:S01]  /*3840*/  UMOV UR23, URZ ;  /* 0x000000ff00177c82 */ /* 0x000fe20008000000 */
[----:B------:R-:W-:Y:S01]  /*3850*/  UMOV UR19, URZ ;  /* 0x000000ff00137c82 */ /* 0x000fe20008000000 */
[----:B---3--:R-:W-:Y:S01]  /*3860*/  ULEA UR20, UR4, UR20, 0x18 ;  /* 0x0000001404147291 */ /* 0x008fe2000f8ec0ff */
[----:B------:R-:W-:Y:S01]  /*3870*/  UMOV UR32, 0x0 ;  /* 0x0000000000207882 */ /* 0x000fe20000000000 */
[----:B------:R-:W-:Y:S01]  /*3880*/  UMOV UR33, 0x4100490 ;  /* 0x0410049000217882 */ /* 0x000fe20000000000 */
[----:B------:R-:W-:Y:S01]  /*3890*/  UMOV UR30, 0x0 ;  /* 0x00000000001e7882 */ /* 0x000fe20000000000 */
[----:B------:R-:W-:Y:S01]  /*38a0*/  UMOV UR31, 0x4100490 ;  /* 0x04100490001f7882 */ /* 0x000fe20000000000 */
[----:B------:R-:W-:Y:S01]  /*38b0*/  UMOV UR28, 0x0 ;  /* 0x00000000001c7882 */ /* 0x000fe20000000000 */
[----:B------:R-:W-:Y:S01]  /*38c0*/  UMOV UR29, 0x4100490 ;  /* 0x04100490001d7882 */ /* 0x000fe20000000000 */
[----:B----4-:R-:W-:-:S02]  /*38d0*/  UIADD3 UR4, UPT, UPT, UR6, 0x3f, URZ ;  /* 0x0000003f06047890 */ /* 0x010fc4000fffe0ff */
[----:B------:R-:W2:Y:S01]  /*38e0*/  LDS R9, [UR20+0x160] ;  /* 0x00016014ff097984 */ /* 0x000ea20008000800 */
[----:B------:R-:W-:Y:S01]  /*38f0*/  UMOV UR26, 0x0 ;  /* 0x00000000001a7882 */ /* 0x000fe20000000000 */
[----:B------:R-:W-:Y:S01]  /*3900*/  UMOV UR27, 0x4100490 ;  /* 0x04100490001b7882 */ /* 0x000fe20000000000 */
[----:B------:R-:W-:-:S04]  /*3910*/  USHF.R.S32.HI UR5, URZ, 0x1f, UR4 ;  /* 0x0000001fff057899 */ /* 0x000fc80008011404 */
[----:B------:R-:W-:Y:S02]  /*3920*/  ULEA.HI UR4, UR5, UR4, URZ, 0x6 ;  /* 0x0000000405047291 */ /* 0x000fe4000f8f30ff */
[----:B------:R-:W-:Y:S02]  /*3930*/  UIADD3 UR5, UPT, UPT, UR20, 0x3400, URZ ;  /* 0x0000340014057890 */ /* 0x000fe4000fffe0ff */
[----:B------:R-:W-:Y:S02]  /*3940*/  USHF.R.S32.HI UR4, URZ, 0x6, UR4 ;  /* 0x00000006ff047899 */ /* 0x000fe40008011404 */
[----:B------:R-:W-:Y:S02]  /*3950*/  USHF.R.U32.HI UR6, URZ, 0x4, UR5 ;  /* 0x00000004ff067899 */ /* 0x000fe40008011605 */
[----:B------:R-:W-:Y:S02]  /*3960*/  UIMAD UR4, UR4, UR7, URZ ;  /* 0x00000007040472a4 */ /* 0x000fe4000f8e02ff */
[----:B------:R-:W-:-:S02]  /*3970*/  ULOP3.LUT UR6, UR6, 0x3fff, URZ, 0xc0, !UPT ;  /* 0x00003fff06067892 */ /* 0x000fc4000f8ec0ff */
[----:B-1----:R-:W-:Y:S02]  /*3980*/  UIMAD UR4, UR4, UR8, URZ ;  /* 0x00000008040472a4 */ /* 0x002fe4000f8e02ff */
[----:B------:R-:W-:Y:S02]  /*3990*/  ULOP3.LUT UR21, UR6, 0x10000, URZ, 0xfc, !UPT ;  /* 0x0001000006157892 */ /* 0x000fe4000f8efcff */
[----:B------:R-:W-:Y:S02]  /*39a0*/  UIMAD UR9, UR4, UR9, URZ ;  /* 0x00000009040972a4 */ /* 0x000fe4000f8e02ff */
[----:B------:R-:W-:Y:S02]  /*39b0*/  UIADD3 UR4, UPT, UPT, UR20, 0x1d400, URZ ;  /* 0x0001d40014047890 */ /* 0x000fe4000fffe0ff */
[----:B------:R-:W-:Y:S02]  /*39c0*/  UIADD3 UR34, UPT, UPT, UR9, -0x1, URZ ;  /* 0xffffffff09227890 */ /* 0x000fe4000fffe0ff */
[----:B------:R-:W-:-:S02]  /*39d0*/  USHF.R.U32.HI UR5, URZ, 0x4, UR4 ;  /* 0x00000004ff057899 */ /* 0x000fc40008011604 */
[----:B------:R-:W-:Y:S02]  /*39e0*/  UIADD3 UR4, UPT, UPT, UR20, 0x118, URZ ;  /* 0x0000011814047890 */ /* 0x000fe4000fffe0ff */
[----:B------:R-:W-:Y:S02]  /*39f0*/  ULOP3.LUT UR5, UR5, 0x3fff, URZ, 0xc0, !UPT ;  /* 0x00003fff05057892 */ /* 0x000fe4000f8ec0ff */
[----:B------:R-:W-:Y:S02]  /*3a00*/  UPRMT UR25, URZ, 0x654, UR4 ;  /* 0x00000654ff197896 */ /* 0x000fe40008000004 */
[----:B------:R-:W-:Y:S02]  /*3a10*/  ULOP3.LUT UR22, UR5, 0x10000, URZ, 0xfc, !UPT ;  /* 0x0001000005167892 */ /* 0x000fe4000f8efcff */
[----:B------:R-:W-:Y:S01]  /*3a20*/  UISETP.GE.AND UP3, UPT, UR9, 0x1, UPT ;  /* 0x000000010900788c */ /* 0x000fe2000bf66270 */
[C---:B--2---:R-:W-:Y:S01]  /*3a30*/  VIADD R3, R9.reuse, 0x40 ;  /* 0x0000004009037836 */ /* 0x044fe20000000000 */
[----:B------:R-:W-:-:S04]  /*3a40*/  LOP3.LUT R2, R9, 0xffff, RZ, 0xc0, !PT ;  /* 0x0000ffff09027812 */ /* 0x000fc800078ec0ff */
[----:B------:R-:W-:-:S05]  /*3a50*/  LOP3.LUT R3, R3, 0xffff, RZ, 0xc0, !PT ;  /* 0x0000ffff03037812 */ /* 0x000fca00078ec0ff */
[----:B------:R1:W-:Y:S02]  /*3a60*/  STL.64 [R1], R2 ;  /* 0x0000000201007387 */ /* 0x0003e40000100a00 */
[----:B-1----:R-:W-:-:S07]  /*3a70*/  CS2R R2, SRZ ;  /* 0x0000000000027805 */ /* 0x002fce000001ff00 */
.L_x_63:
[----:B-1----:R-:W-:-:S04]  /*3a80*/  SHF.L.U32 R4, R3, 0x1f, RZ ;  /* 0x0000001f03047819 */ /* 0x002fc800000006ff */
[----:B------:R-:W1:Y:S02]  /*3a90*/  SYNCS.PHASECHK.TRANS64.TRYWAIT P0, [UR20+0x110], R4 ;  /* 0x00011004ff0075a7 */ /* 0x000e640008001114 */
[----:B-12-4-:R-:W-:Y:S05]  /*3aa0*/  @!P0 BRA `(.L_x_57) ;  /* 0x0000004800908947 */ /* 0x016fea0003800000 */
.L_x_150:
[----:B-1----:R-:W1:Y:S01]  /*3ab0*/  LDS.128 R4, [UR20+0x150] ;  /* 0x00015014ff047984 */ /* 0x002e620008000c00 */
[----:B------:R-:W-:Y:S01]  /*3ac0*/  ULEA UR24, UR23, UR20, 0x3 ;  /* 0x0000001417187291 */ /* 0x000fe2000f8e18ff */
[----:B------:R-:W-:Y:S01]  /*3ad0*/  SHF.L.U32 R0, R8, 0x1f, RZ ;  /* 0x0000001f08007819 */ /* 0x000fe200000006ff */
[----:B------:R-:W-:Y:S01]  /*3ae0*/  @!PT LDS RZ, [RZ] ;  /* 0x00000000fffff984 */ /* 0x000fe20000000800 */
[----:B------:R-:W-:Y:S01]  /*3af0*/  @!PT LDS RZ, [RZ] ;  /* 0x00000000fffff984 */ /* 0x000fe20000000800 */
[----:B------:R-:W-:Y:S01]  /*3b00*/  @!PT LDS RZ, [RZ] ;  /* 0x00000000fffff984 */ /* 0x000fe20000000800 */
[----:B------:R-:W-:Y:S01]  /*3b10*/  @!PT LDS RZ, [RZ] ;  /* 0x00000000fffff984 */ /* 0x000fe20000000800 */
[----:B------:R2:W-:Y:S06]  /*3b20*/  MEMBAR.ALL.CTA ;  /* 0x0000000000007992 */ /* 0x0005ec0000008000 */
[----:B--2---:R-:W2:Y:S02]  /*3b30*/  FENCE.VIEW.ASYNC.S ;  /* 0x00000000000073c6 */ /* 0x004ea40000000000 */
[----:B--2---:R-:W-:Y:S01]  /*3b40*/  SYNCS.ARRIVE.TRANS64.RED.A1T0 RZ, [UR25], RZ ;  /* 0x000000ffffff79a7 */ /* 0x004fe20008100419 */
[----:B------:R-:W2:Y:S01]  /*3b50*/  SYNCS.PHASECHK.TRANS64.TRYWAIT P0, [UR24+0x130], R0 ;  /* 0x00013000ff0075a7 */ /* 0x000ea20008001118 */
[----:B-1----:R-:W-:Y:S01]  /*3b60*/  LOP3.LUT P3, RZ, R6, 0x1, RZ, 0xc0, !PT ;  /* 0x0000000106ff7812 */ /* 0x002fe2000786c0ff */
[----:B--2---:R-:W-:-:S12]  /*3b70*/  @!P0 BRA `(.L_x_58) ;  /* 0x0000004800748947 */ /* 0x004fd80003800000 */
.L_x_152:
[----:B------:R-:W-:Y:S05]  /*3b80*/  BRA.U !UP3, `(.L_x_59) ;  /* 0x000000010bf87547 */ /* 0x000fea000b800000 */
[----:B-1----:R-:W-:Y:S01]  /*3b90*/  IMAD.U32 R0, RZ, RZ, UR23 ;  /* 0x00000017ff007e24 */ /* 0x002fe2000f8e00ff */
[----:B------:R-:W-:-:S04]  /*3ba0*/  ULEA UR4, UR19, UR20, 0x3 ;  /* 0x0000001413047291 */ /* 0x000fc8000f8e18ff */
[----:B------:R-:W-:-:S05]  /*3bb0*/  LEA R0, R0, R1, 0x2 ;  /* 0x0000000100007211 */ /* 0x000fca00078e10ff */
[----:B------:R1:W5:Y:S01]  /*3bc0*/  LDL R4, [R0] ;  /* 0x0000000000047983 */ /* 0x0003620000100800 */
[----:B------:R-:W-:Y:S01]  /*3bd0*/  UPLOP3.LUT UP2, UPT, UPT, UPT, UPT, 0x40, 0x4 ;  /* 0x000000000004789c */ /* 0x000fe20003f4e870 */
[----:B------:R-:W-:Y:S01]  /*3be0*/  UMOV UR17, UR34 ;  /* 0x0000002200117c82 */ /* 0x000fe20008000000 */
[----:B-1----:R-:W-:-:S04]  /*3bf0*/  SHF.L.U32 R0, R2, 0x1f, RZ ;  /* 0x0000001f02007819 */ /* 0x002fc800000006ff */
[----:B------:R1:W2:Y:S01]  /*3c00*/  SYNCS.PHASECHK.TRANS64.TRYWAIT P2, [UR4], R0 ;  /* 0x00000000ff0075a7 */ /* 0x0002a20008041104 */
[----:B------:R-:W-:-:S05]  /*3c10*/  UMOV UR4, UR19 ;  /* 0x0000001300047c82 */ /* 0x000fca0008000000 */
.L_x_62:
[----:B------:R-:W-:Y:S01]  /*3c20*/  ULEA UR18, UR4, UR20, 0x3 ;  /* 0x0000001404127291 */ /* 0x000fe2000f8e18ff */
[----:B--234-:R-:W-:Y:S11]  /*3c30*/  @P2 BRA `(.L_x_60) ;  /* 0x00000000000c2947 */ /* 0x01cff60003800000 */
[----:B------:R-:W-:Y:S04]  /*3c40*/  SHF.L.U32 R5, R2, 0x1f, RZ ;  /* 0x0000001f02057819 */ /* 0x000fe800000006ff */
[----:B------:R-:W2:Y:S02]  /*3c50*/  SYNCS.PHASECHK.TRANS64.TRYWAIT P0, [UR18], R5 ;  /* 0x00000005ff0075a7 */ /* 0x000ea40008001112 */
[----:B--2---:R-:W-:Y:S05]  /*3c60*/  @!P0 BRA `(.L_x_61) ;  /* 0x0000004800508947 */ /* 0x004fea0003800000 */
.L_x_60:
[----:B------:R-:W-:Y:S01]  /*3c70*/  UISETP.NE.AND UP0, UPT, UR17, URZ, UPT ;  /* 0x000000ff1100728c */ /* 0x000fe2000bf05270 */
[----:B------:R-:W-:Y:S01]  /*3c80*/  PLOP3.LUT P2, PT, PT, PT, PT, 0x80, 0x8 ;  /* 0x000000000008781c */ /* 0x000fe20003f4f070 */
[----:B------:R-:W-:Y:S01]  /*3c90*/  UIADD3 UR5, UPT, UPT, UR4, 0x1, URZ ;  /* 0x0000000104057890 */ /* 0x000fe2000fffe0ff */
[----:B------:R-:W-:Y:S11]  /*3ca0*/  ELECT P1, URZ, PT ;  /* 0x0000000000ff782f */ /* 0x000ff60003820000 */
[----:B------:R-:W-:Y:S02]  /*3cb0*/  @!UPT UIADD3 URZ, UPT, UPT, URZ, URZ, URZ ;  /* 0x000000fffffff290 */ /* 0x000fe4000fffe0ff */
[----:B-----5:R-:W-:Y:S01]  /*3cc0*/  @P1 R2UR.BROADCAST UR8, R4 ;  /* 0x00000000040812ca */ /* 0x020fe200008e0000 */
[----:B------:R-:W-:Y:S01]  /*3cd0*/  UISETP.NE.AND UP1, UPT, UR5, 0xd, UPT ;  /* 0x0000000d0500788c */ /* 0x000fe2000bf25270 */
[----:B------:R-:W-:Y:S01]  /*3ce0*/  PLOP3.LUT P0, PT, PT, PT, UP0, 0x80, 0x8 ;  /* 0x000000000008781c */ /* 0x000fe20003f0f008 */
[----:B------:R-:W-:Y:S02]  /*3cf0*/  ULEA UR10, UR4, UR22, 0x9 ;  /* 0x00000016040a7291 */ /* 0x000fe4000f8e48ff */
[----:B------:R-:W-:Y:S02]  /*3d00*/  USEL UR6, URZ, 0x1, UP1 ;  /* 0x00000001ff067887 */ /* 0x000fe40008800000 */
[----:B------:R-:W-:Y:S02]  /*3d10*/  USEL UR19, UR5, URZ, UP1 ;  /* 0x000000ff05137287 */ /* 0x000fe40008800000 */
[----:B------:R-:W-:Y:S02]  /*3d20*/  ULEA UR14, UR4, UR21, 0x9 ;  /* 0x00000015040e7291 */ /* 0x000fe4000f8e48ff */
[----:B------:R-:W-:Y:S01]  /*3d30*/  @UP0 ULEA UR5, UR19, UR20, 0x3 ;  /* 0x0000001413050291 */ /* 0x000fe2000f8e18ff */
[----:B------:R-:W-:Y:S01]  /*3d40*/  LOP3.LUT R2, R2, UR6, RZ, 0x3c, !PT ;  /* 0x0000000602027c12 */ /* 0x000fe2000f8e3cff */
[----:B------:R-:W-:Y:S02]  /*3d50*/  UIADD3 UR6, UPT, UPT, UR10, 0x2, URZ ;  /* 0x000000020a067890 */ /* 0x000fe4000fffe0ff */
[----:B------:R-:W-:Y:S01]  /*3d60*/  UIADD3 UR4, UPT, UPT, UR14, 0x2, URZ ;  /* 0x000000020e047890 */ /* 0x000fe2000fffe0ff */
[----:B-1----:R-:W-:Y:S01]  /*3d70*/  @P0 SHF.L.U32 R0, R2, 0x1f, RZ ;  /* 0x0000001f02000819 */ /* 0x002fe200000006ff */
[----:B------:R-:W-:Y:S01]  /*3d80*/  UIADD3 UR12, UPT, UPT, UR10, 0x4, URZ ;  /* 0x000000040a0c7890 */ /* 0x000fe2000fffe0ff */
[----:B------:R-:W-:Y:S02]  /*3d90*/  UMOV UR11, 0x40004040 ;  /* 0x40004040000b7882 */ /* 0x000fe40000000000 */
[----:B------:R3:W4:Y:S01]  /*3da0*/  @P0 SYNCS.PHASECHK.TRANS64.TRYWAIT P2, [UR5], R0 ;  /* 0x00000000ff0005a7 */ /* 0x0007220008041105 */
[----:B------:R-:W-:Y:S11]  /*3db0*/  ELECT P0, URZ, PT ;  /* 0x0000000000ff782f */ /* 0x000ff60003800000 */
[----:B------:R-:W-:Y:S02]  /*3dc0*/  @!UPT UIADD3 URZ, UPT, UPT, URZ, URZ, URZ ;  /* 0x000000fffffff290 */ /* 0x000fe4000fffe0ff */
[C---:B------:R-:W-:Y:S02]  /*3dd0*/  @P0 R2UR.BROADCAST UR16, R4.reuse ;  /* 0x00000000041002ca */ /* 0x040fe400008e0000 */
[----:B------:R-:W-:Y:S01]  /*3de0*/  ELECT P0, URZ, PT ;  /* 0x0000000000ff782f */ /* 0x000fe20003800000 */
[----:B------:R-:W-:Y:S01]  /*3df0*/  UMOV UR15, 0x40004040 ;  /* 0x40004040000f7882 */ /* 0x000fe20000000000 */
[----:B------:R-:W-:Y:S01]  /*3e00*/  UMOV UR7, 0x40004040 ;  /* 0x4000404000077882 */ /* 0x000fe20000000000 */
[----:B------:R1:W-:Y:S01]  /*3e10*/  UTCHMMA gdesc[UR14], gdesc[UR10], tmem[UR8], tmem[UR32], idesc[UR33], UP2 ;  /* 0x00ff200a0e0075ea */ /* 0x0003e20009000008 */
[----:B------:R-:W-:Y:S01]  /*3e20*/  UPLOP3.LUT UP2, UPT, UPT, UPT, UPT, 0x80, 0x8 ;  /* 0x000000000008789c */ /* 0x000fe20003f4f070 */
[----:B------:R-:W-:Y:S01]  /*3e30*/  UMOV UR5, 0x40004040 ;  /* 0x4000404000057882 */ /* 0x000fe20000000000 */
[----:B------:R-:W-:Y:S01]  /*3e40*/  UMOV UR13, 0x40004040 ;  /* 0x40004040000d7882 */ /* 0x000fe20000000000 */
[----:B------:R-:W-:Y:S04]  /*3e50*/  UMOV UR9, 0x40004040 ;  /* 0x4000404000097882 */ /* 0x000fe80000000000 */
[----:B------:R2:W-:Y:S01]  /*3e60*/  UTCHMMA gdesc[UR4], gdesc[UR6], tmem[UR16], tmem[UR30], idesc[UR31], UPT ;  /* 0x00ff1e06040075ea */ /* 0x0005e2000b800010 */
[----:B-1----:R-:W-:Y:S01]  /*3e70*/  UIADD3 UR8, UPT, UPT, UR14, 0x4, URZ ;  /* 0x000000040e087890 */ /* 0x002fe2000fffe0ff */
[C---:B------:R-:W-:Y:S02]  /*3e80*/  @P0 R2UR.BROADCAST UR15, R4.reuse ;  /* 0x00000000040f02ca */ /* 0x040fe400008e0000 */
[----:B------:R-:W-:Y:S01]  /*3e90*/  ELECT P0, URZ, PT ;  /* 0x0000000000ff782f */ /* 0x000fe20003800000 */
[----:B------:R-:W-:Y:S02]  /*3ea0*/  UIADD3 UR10, UPT, UPT, UR10, 0x6, URZ ;  /* 0x000000060a0a7890 */ /* 0x000fe4000fffe0ff */
[----:B--2---:R-:W-:Y:S10]  /*3eb0*/  UIADD3 UR6, UPT, UPT, UR14, 0x6, URZ ;  /* 0x000000060e067890 */ /* 0x004ff4000fffe0ff */
[----:B------:R-:W-:Y:S01]  /*3ec0*/  @P0 R2UR.BROADCAST UR14, R4 ;  /* 0x00000000040e02ca */ /* 0x000fe200008e0000 */
[----:B------:R-:W-:Y:S02]  /*3ed0*/  UIADD3 UR5, UPT, UPT, UR18, 0x68, URZ ;  /* 0x0000006812057890 */ /* 0x000fe4000fffe0ff */
[----:B------:R-:W-:Y:S01]  /*3ee0*/  UIADD3 UR4, UPT, UPT, UR17, 0x1, URZ ;  /* 0x0000000111047890 */ /* 0x000fe2000fffe0ff */
[----:B------:R1:W-:Y:S03]  /*3ef0*/  UTCHMMA gdesc[UR8], gdesc[UR12], tmem[UR15], tmem[UR28], idesc[UR29], UPT ;  /* 0x00ff1c0c080075ea */ /* 0x0003e6000b80000f */
[----:B------:R-:W-:Y:S03]  /*3f00*/  UISETP.GT.U32.AND UP0, UPT, UR4, 0x1, UPT ;  /* 0x000000010400788c */ /* 0x000fe6000bf04070 */
[----:B------:R-:W-:Y:S03]  /*3f10*/  UMOV UR4, UR19 ;  /* 0x0000001300047c82 */ /* 0x000fe60008000000 */
[----:B------:R3:W-:Y:S01]  /*3f20*/  UTCHMMA gdesc[UR6], gdesc[UR10], tmem[UR14], tmem[UR26], idesc[UR27], UPT ;  /* 0x00ff1a0a060075ea */ /* 0x0007e2000b80000e */
[----:B------:R3:W-:Y:S01]  /*3f30*/  UTCBAR [UR5], URZ ;  /* 0x000000ff050073e9 */ /* 0x0007e200080000ff */
[----:B-1----:R-:W-:Y:S07]  /*3f40*/  UIADD3 UR8, UPT, UPT, UR17, -0x1, URZ ;  /* 0xffffffff11087890 */ /* 0x002fee000fffe0ff */
[----:B------:R-:W-:Y:S01]  /*3f50*/  UMOV UR17, UR8 ;  /* 0x0000000800117c82 */ /* 0x000fe20008000000 */
[----:B------:R-:W-:Y:S05]  /*3f60*/  BRA.U UP0, `(.L_x_62) ;  /* 0xfffffffd002c7547 */ /* 0x000fea000b83ffff */
.L_x_59:
[----:B------:R-:W-:Y:S01]  /*3f70*/  UIADD3 UR4, UPT, UPT, UR23, 0x1, URZ ;  /* 0x0000000117047890 */ /* 0x000fe2000fffe0ff */
[----:B------:R-:W-:Y:S01]  /*3f80*/  LOP3.LUT R3, R3, 0x1, RZ, 0x3c, !PT ;  /* 0x0000000103037812 */ /* 0x000fe200078e3cff */
[----:B---3--:R-:W-:Y:S02]  /*3f90*/  UIADD3 UR5, UPT, UPT, UR24, 0x120, URZ ;  /* 0x0000012018057890 */ /* 0x008fe4000fffe0ff */
[----:B------:R-:W-:-:S04]  /*3fa0*/  UISETP.NE.AND UP0, UPT, UR4, 0x2, UPT ;  /* 0x000000020400788c */ /* 0x000fc8000bf05270 */
[----:B------:R-:W-:Y:S02]  /*3fb0*/  USEL UR6, URZ, 0x1, UP0 ;  /* 0x00000001ff067887 */ /* 0x000fe40008000000 */
[----:B------:R-:W-:Y:S01]  /*3fc0*/  USEL UR23, UR4, URZ, UP0 ;  /* 0x000000ff04177287 */ /* 0x000fe20008000000 */
[----:B------:R2:W-:Y:S03]  /*3fd0*/  UTCBAR [UR5], URZ ;  /* 0x000000ff050073e9 */ /* 0x0005e600080000ff */
[----:B------:R-:W-:Y:S01]  /*3fe0*/  LOP3.LUT R8, R8, UR6, RZ, 0x3c, !PT ;  /* 0x0000000608087c12 */ /* 0x000fe2000f8e3cff */
[----:B------:R-:W-:Y:S07]  /*3ff0*/  @P3 BRA `(.L_x_63) ;  /* 0xfffffff800a03947 */ /* 0x000fee000383ffff */
[----:B------:R-:W3:Y:S01]  /*4000*/  S2UR UR6, SR_CgaCtaId ;  /* 0x00000000000679c3 */ /* 0x000ee20000008800 */
[----:B------:R-:W-:Y:S01]  /*4010*/  ELECT P0, URZ, PT ;  /* 0x0000000000ff782f */ /* 0x000fe20003800000 */
[----:B-1----:R-:W-:Y:S01]  /*4020*/  IMAD.MOV.U32 R0, RZ, RZ, 0x1 ;  /* 0x00000001ff007424 */ /* 0x002fe200078e00ff */
[----:B------:R-:W-:Y:S01]  /*4030*/  UIADD3 UR20, UPT, UPT, UR20, 0x130, URZ ;  /* 0x0000013014147890 */ /* 0x000fe2000fffe0ff */
[----:B------:R-:W-:Y:S01]  /*4040*/  SHF.L.U32 R2, R8, 0x1f, RZ ;  /* 0x0000001f08027819 */ /* 0x000fe200000006ff */
[----:B------:R-:W-:-:S03]  /*4050*/  UMOV UR4, 0x40 ;  /* 0x0000004000047882 */ /* 0x000fc60000000000 */
[----:B------:R-:W-:Y:S01]  /*4060*/  UVIRTCOUNT.DEALLOC.SMPOOL 0x80 ;  /* 0x000000800000784c */ /* 0x000fe20000000000 */
[----:B---3--:R-:W-:Y:S02]  /*4070*/  ULEA UR6, UR6, UR4, 0x18 ;  /* 0x0000000406067291 */ /* 0x008fe4000f8ec0ff */
[----:B------:R-:W-:-:S07]  /*4080*/  ULEA UR4, UR23, UR20, 0x3 ;  /* 0x0000001417047291 */ /* 0x000fce000f8e18ff */
[----:B------:R1:W-:Y:S02]  /*4090*/  @P0 STS.U8 [UR6+0x1c], R0 ;  /* 0x00001c00ff000988 */ /* 0x0003e40008000006 */
[----:B------:R-:W3:Y:S02]  /*40a0*/  SYNCS.PHASECHK.TRANS64.TRYWAIT P0, [UR4], R2 ;  /* 0x00000002ff0075a7 */ /* 0x000ee40008001104 */
[----:B-1-3--:R-:W-:Y:S05]  /*40b0*/  @!P0 BRA `(.L_x_64) ;  /* 0x0000004400548947 */ /* 0x00afea0003800000 */
.L_x_155:
[----:B------:R-:W-:-:S04]  /*40c0*/  UIADD3 UR4, UPT, UPT, UR23, 0x1, URZ ;  /* 0x0000000117047890 */ /* 0x000fc8000fffe0ff */
[----:B------:R-:W-:-:S04]  /*40d0*/  UISETP.NE.AND UP0, UPT, UR4, 0x2, UPT ;  /* 0x000000020400788c */ /* 0x000fc8000bf05270 */
[----:B--2---:R-:W-:Y:S02]  /*40e0*/  USEL UR5, URZ, 0x1, UP0 ;  /* 0x00000001ff057887 */ /* 0x004fe40008000000 */
[----:B------:R-:W-:-:S04]  /*40f0*/  USEL UR4, UR4, URZ, UP0 ;  /* 0x000000ff04047287 */ /* 0x000fc80008000000 */
[----:B------:R-:W-:Y:S01]  /*4100*/  ULEA UR4, UR4, UR20, 0x3 ;  /* 0x0000001404047291 */ /* 0x000fe2000f8e18ff */
[----:B-1----:R-:W-:-:S04]  /*4110*/  LOP3.LUT R2, R8, UR5, RZ, 0x3c, !PT ;  /* 0x0000000508027c12 */ /* 0x002fc8000f8e3cff */
[----:B------:R-:W-:-:S04]  /*4120*/  SHF.L.U32 R2, R2, 0x1f, RZ ;  /* 0x0000001f02027819 */ /* 0x000fc800000006ff */
[----:B------:R-:W1:Y:S02]  /*4130*/  SYNCS.PHASECHK.TRANS64.TRYWAIT P0, [UR4], R2 ;  /* 0x00000002ff0075a7 */ /* 0x000e640008001104 */
[----:B-1----:R-:W-:Y:S05]  /*4140*/  @!P0 BRA `(.L_x_65) ;  /* 0x0000004400488947 */ /* 0x002fea0003800000 */
.L_x_157:
[----:B------:R-:W-:Y:S01]  /*4150*/  NOP ;  /* 0x0000000000007918 */ /* 0x000fe20000000000 */
[----:B-1----:R-:W1:Y:S01]  /*4160*/  LDS R0, [UR6+0x14] ;  /* 0x00001406ff007984 */ /* 0x002e620008000800 */
[----:B------:R-:W-:Y:S01]  /*4170*/  LOP3.LUT R3, R9, 0xffff, RZ, 0xc0, !PT ;  /* 0x0000ffff09037812 */ /* 0x000fe200078ec0ff */
[----:B------:R-:W-:-:S03]  /*4180*/  IMAD.MOV.U32 R2, RZ, RZ, 0xffff ;  /* 0x0000ffffff027424 */ /* 0x000fc600078e00ff */
[----:B------:R-:W-:-:S04]  /*4190*/  SHF.R.U32.HI R3, RZ, 0x5, R3 ;  /* 0x00000005ff037819 */ /* 0x000fc80000011603 */
[----:B------:R-:W-:-:S04]  /*41a0*/  SHF.L.U32 R2, R2, R3, RZ ;  /* 0x0000000302027219 */ /* 0x000fc800000006ff */
[----:B-1----:R-:W-:-:S04]  /*41b0*/  LOP3.LUT R0, R0, R2, RZ, 0xc0, !PT ;  /* 0x0000000200007212 */ /* 0x002fc800078ec0ff */
[----:B------:R-:W-:Y:S01]  /*41c0*/  ISETP.NE.AND P0, PT, R0, R2, PT ;  /* 0x000000020000720c */ /* 0x000fe20003f05270 */
[----:B------:R-:W-:-:S05]  /*41d0*/  IMAD.MOV.U32 R0, RZ, RZ, 0x1 ;  /* 0x00000001ff007424 */ /* 0x000fca00078e00ff */
[----:B------:R-:W-:-:S07]  /*41e0*/  SHF.L.U32 R0, R0, R3, RZ ;  /* 0x0000000300007219 */ /* 0x000fce00000006ff */
[----:B------:R-:W-:Y:S05]  /*41f0*/  @P0 BRA `(.L_x_66) ;  /* 0x00000000005c0947 */ /* 0x000fea0003800000 */
[----:B------:R-:W1:Y:S02]  /*4200*/  LDS R3, [UR6+0x18] ;  /* 0x00001806ff037984 */ /* 0x000e640008000800 */
[----:B-1----:R-:W-:-:S04]  /*4210*/  LOP3.LUT R3, R3, R0, RZ, 0xc0, !PT ;  /* 0x0000000003037212 */ /* 0x002fc800078ec0ff */
[----:B------:R-:W-:-:S13]  /*4220*/  ISETP.NE.AND P0, PT, R3, R0, PT ;  /* 0x000000000300720c */ /* 0x000fda0003f05270 */
[----:B------:R-:W-:Y:S05]  /*4230*/  @P0 BRA `(.L_x_67) ;  /* 0x0000000000400947 */ /* 0x000fea0003800000 */
[----:B------:R-:W-:Y:S01]  /*4240*/  R2UR UR4, R2 ;  /* 0x00000000020472ca */ /* 0x000fe200000e0000 */
[----:B------:R-:W1:Y:S01]  /*4250*/  S2R R3, SR_LANEID ;  /* 0x0000000000037919 */ /* 0x000e620000000000 */
[----:B------:R-:W-:-:S04]  /*4260*/  LOP3.LUT R0, RZ, R0, RZ, 0x33, !PT ;  /* 0x00000000ff007212 */ /* 0x000fc800078e33ff */
[----:B------:R-:W2:Y:S07]  /*4270*/  REDUX UR7, R0 ;  /* 0x00000000000773c4 */ /* 0x000eae0000000000 */
[----:B------:R-:W-:-:S03]  /*4280*/  ULOP3.LUT UR5, URZ, UR4, URZ, 0x33, !UPT ;  /* 0x00000004ff057292 */ /* 0x000fc6000f8e33ff */
[----:B------:R-:W-:Y:S02]  /*4290*/  VOTEU.ANY UR4, UPT, PT ;  /* 0x0000000000047886 */ /* 0x000fe400038e0100 */
[----:B------:R-:W-:Y:S01]  /*42a0*/  UFLO.U32 UR4, UR4 ;  /* 0x00000004000472bd */ /* 0x000fe200080e0000 */
[----:B------:R-:W-:-:S04]  /*42b0*/  IMAD.U32 R2, RZ, RZ, UR5 ;  /* 0x00000005ff027e24 */ /* 0x000fc8000f8e00ff */
[----:B------:R-:W3:Y:S02]  /*42c0*/  REDUX UR8, R2 ;  /* 0x00000000020873c4 */ /* 0x000ee40000000000 */
[----:B------:R1:W-:Y:S01]  /*42d0*/  UTCATOMSWS.AND URZ, UR5 ;  /* 0x0000000500ff79e3 */ /* 0x0003e20008000000 */
[----:B--2---:R-:W-:Y:S01]  /*42e0*/  IMAD.U32 R0, RZ, RZ, UR7 ;  /* 0x00000007ff007e24 */ /* 0x004fe2000f8e00ff */
[----:B-1----:R-:W-:Y:S01]  /*42f0*/  ISETP.EQ.U32.AND P0, PT, R3, UR4, PT ;  /* 0x0000000403007c0c */ /* 0x002fe2000bf02070 */
[----:B---3--:R-:W-:-:S12]  /*4300*/  IMAD.U32 R2, RZ, RZ, UR8 ;  /* 0x00000008ff027e24 */ /* 0x008fd8000f8e00ff */
[----:B------:R1:W-:Y:S04]  /*4310*/  @P0 ATOMS.AND RZ, [UR6+0x14], R2 ;  /* 0x00001402ffff098c */ /* 0x0003e8000a800006 */
[----:B------:R1:W-:Y:S01]  /*4320*/  @P0 ATOMS.AND RZ, [UR6+0x18], R0 ;  /* 0x00001800ffff098c */ /* 0x0003e2000a800006 */
[----:B------:R-:W-:Y:S05]  /*4330*/  BRA `(.L_x_68) ;  /* 0x0000000000147947 */ /* 0x000fea0003800000 */
.L_x_67:
[----:B------:R-:W-:Y:S02]  /*4340*/  MOV R2, 0x4360 ;  /* 0x0000436000027802 */ /* 0x000fe40000000f00 */
[----:B----45:R-:W-:Y:S05]  /*4350*/  CALL.REL.NOINC `($__internal_0_$__cuda_sm10x_tcgen05_guardrail_trap_col_being_dealloced_not_returned_by_alloc) ;  /* 0x0000004400bc7944 */ /* 0x030fea0003c00000 */
[----:B------:R-:W-:Y:S05]  /*4360*/  BRA `(.L_x_68) ;  /* 0x0000000000087947 */ /* 0x000fea0003800000 */
.L_x_66:
[----:B------:R-:W-:Y:S02]  /*4370*/  MOV R2, 0x4390 ;  /* 0x0000439000027802 */ /* 0x000fe40000000f00 */
[----:B----45:R-:W-:Y:S05]  /*4380*/  CALL.REL.NOINC `($__internal_2_$__cuda_sm10x_tcgen05_guardrail_trap_unallocated_columns_being_dealloced) ;  /* 0x0000004400c87944 */ /* 0x030fea0003c00000 */
.L_x_68:
[----:B------:R-:W-:Y:S01]  /*4390*/  NOP ;  /* 0x0000000000007918 */ /* 0x000fe20000000000 */
[----:B------:R-:W-:Y:S05]  /*43a0*/  EXIT ;  /* 0x000000000000794d */ /* 0x000fea0003800000 */
.L_x_52:
[----:B------:R-:W-:-:S09]  /*43b0*/  UISETP.NE.OR UP0, UPT, UR15, 0x3, !UP2 ;  /* 0x000000030f00788c */ /* 0x000fd2000d705670 */
[----:B------:R-:W-:Y:S05]  /*43c0*/  BRA.U UP0, `(.L_x_69) ;  /* 0x0000001100747547 */ /* 0x000fea000b800000 */
[----:B------:R-:W2:Y:S01]  /*43d0*/  LDC.64 R2, c[0x0][0x988] ;  /* 0x00026200ff027b82 */ /* 0x000ea20000000a00 */
[----:B------:R-:W3:Y:S01]  /*43e0*/  LDCU UR27, c[0x0][0x370] ;  /* 0x00006e00ff1b77ac */ /* 0x000ee20008000800 */
[----:B------:R-:W-:Y:S01]  /*43f0*/  R2UR UR45, R44 ;  /* 0x000000002c2d72ca */ /* 0x000fe200000e0000 */
[----:B------:R-:W-:Y:S01]  /*4400*/  IMAD.MOV.U32 R11, RZ, RZ, 0x1 ;  /* 0x00000001ff0b7424 */ /* 0x000fe200078e00ff */
[----:B------:R-:W-:Y:S01]  /*4410*/  R2UR UR44, R45 ;  /* 0x000000002d2c72ca */ /* 0x000fe200000e0000 */
[----:B------:R-:W4:Y:S01]  /*4420*/  LDCU.128 UR28, c[0x0][0xc10] ;  /* 0x00018200ff1c77ac */ /* 0x000f220008000c00 */
[----:B------:R-:W-:Y:S02]  /*4430*/  IMAD.MOV.U32 R10, RZ, RZ, RZ ;  /* 0x000000ffff0a7224 */ /* 0x000fe400078e00ff */
[----:B------:R-:W1:Y:S01]  /*4440*/  S2UR UR6, SR_CgaCtaId ;  /* 0x00000000000679c3 */ /* 0x000e620000008800 */
[----:B------:R-:W4:Y:S01]  /*4450*/  LDCU UR26, c[0x0][0x374] ;  /* 0x00006e80ff1a77ac */ /* 0x000f220008000800 */
[----:B------:R-:W-:Y:S01]  /*4460*/  IMAD.MOV.U32 R9, RZ, RZ, 0x1000 ;  /* 0x00001000ff097424 */ /* 0x000fe200078e00ff */
[----:B------:R-:W3:Y:S05]  /*4470*/  LDCU.128 UR32, c[0x0][0xa80] ;  /* 0x00015000ff2077ac */ /* 0x000eea0008000c00 */
[----:B------:R-:W3:Y:S01]  /*4480*/  LDC.64 R12, c[0x0][0x348] ;  /* 0x0000d200ff0c7b82 */ /* 0x000ee20000000a00 */
[----:B------:R-:W3:Y:S01]  /*4490*/  LDCU UR17, c[0x0][0xc0c] ;  /* 0x00018180ff1177ac */ /* 0x000ee20008000800 */
[----:B------:R-:W3:Y:S01]  /*44a0*/  LDCU UR47, c[0x0][0xc20] ;  /* 0x00018400ff2f77ac */ /* 0x000ee20008000800 */
[----:B--2---:R-:W-:Y:S01]  /*44b0*/  ISETP.NE.U32.AND P0, PT, R2, RZ, PT ;  /* 0x000000ff0200720c */ /* 0x004fe20003f05070 */
[----:B------:R-:W2:Y:S03]  /*44c0*/  LDCU UR4, c[0x0][0xc30] ;  /* 0x00018600ff0477ac */ /* 0x000ea60008000800 */
[----:B------:R-:W-:Y:S01]  /*44d0*/  ISETP.NE.AND.EX P0, PT, R3, RZ, PT, P0 ;  /* 0x000000ff0300720c */ /* 0x000fe20003f05300 */
[----:B------:R-:W2:Y:S01]  /*44e0*/  LDCU.128 UR40, c[0x0][0xa90] ;  /* 0x00015200ff2877ac */ /* 0x000ea20008000c00 */
[----:B------:R-:W2:Y:S01]  /*44f0*/  LDC.64 R2, c[0x0][0x990] ;  /* 0x00026400ff027b82 */ /* 0x000ea20000000a00 */
[----:B------:R-:W-:Y:S01]  /*4500*/  UMOV UR24, 0x400 ;  /* 0x0000040000187882 */ /* 0x000fe20000000000 */
[----:B----4-:R-:W-:-:S02]  /*4510*/  UIMAD.WIDE.U32 UR8, UR26, UR31, URZ ;  /* 0x0000001f1a0872a5 */ /* 0x010fc4000f8e00ff */
[----:B-1----:R-:W-:Y:S02]  /*4520*/  ULEA UR24, UR6, UR24, 0x18 ;  /* 0x0000001806187291 */ /* 0x002fe4000f8ec0ff */
[----:B---3--:R-:W-:Y:S02]  /*4530*/  UIMAD.WIDE.U32 UR6, UR27, UR28, URZ ;  /* 0x0000001c1b0672a5 */ /* 0x008fe4000f8e00ff */
[----:B------:R-:W-:Y:S02]  /*4540*/  UISETP.NE.AND UP5, UPT, UR32, 0x1, UPT ;  /* 0x000000012000788c */ /* 0x000fe4000bfa5270 */
[----:B------:R-:W-:Y:S02]  /*4550*/  UIADD3 UR36, UPT, UPT, UR24, 0x118, URZ ;  /* 0x0000011818247890 */ /* 0x000fe4000fffe0ff */
[----:B------:R-:W-:Y:S01]  /*4560*/  UISETP.GE.AND UP0, UPT, UR39, 0x1, UPT ;  /* 0x000000012700788c */ /* 0x000fe2000bf06270 */
[----:B------:R-:W-:Y:S01]  /*4570*/  UMOV UR38, UR7 ;  /* 0x0000000700267c82 */ /* 0x000fe20008000000 */
[----:B------:R-:W-:Y:S01]  /*4580*/  UMOV UR37, UR9 ;  /* 0x0000000900257c82 */ /* 0x000fe20008000000 */
[----:B------:R-:W-:-:S02]  /*4590*/  UISETP.NE.AND UP1, UPT, UR17, 0x1, UPT ;  /* 0x000000011100788c */ /* 0x000fc4000bf25270 */
[----:B------:R-:W-:Y:S01]  /*45a0*/  UISETP.NE.AND UP0, UPT, UR30, 0x1, UPT ;  /* 0x000000011e00788c */ /* 0x000fe2000bf05270 */
[----:B------:R-:W-:Y:S01]  /*45b0*/  UMOV UR23, URZ ;  /* 0x000000ff00177c82 */ /* 0x000fe20008000000 */
[----:B------:R-:W1:Y:S01]  /*45c0*/  LDCU UR48, c[0x0][0xaa0] ;  /* 0x00015400ff3077ac */ /* 0x000e620008000800 */
[----:B------:R-:W-:Y:S02]  /*45d0*/  UPLOP3.LUT UP4, UPT, UPT, UPT, UPT, 0x40, 0x4 ;  /* 0x000000000004789c */ /* 0x000fe40003f8e870 */
[----:B------:R-:W-:Y:S01]  /*45e0*/  UISETP.NE.AND UP6, UPT, UR39, 0x1, UPT ;  /* 0x000000012700788c */ /* 0x000fe2000bfc5270 */
[----:B------:R-:W3:Y:S01]  /*45f0*/  LDCU.64 UR18, c[0x0][0xc28] ;  /* 0x00018500ff1277ac */ /* 0x000ee20008000a00 */
[----:B--2---:R-:W-:Y:S02]  /*4600*/  UISETP.NE.AND UP2, UPT, UR4, 0x1, UPT ;  /* 0x000000010400788c */ /* 0x004fe4000bf45270 */
[----:B------:R-:W-:Y:S02]  /*4610*/  UPRMT UR36, URZ, 0x654, UR36 ;  /* 0x00000654ff247896 */ /* 0x000fe40008000024 */
[----:B------:R-:W-:-:S02]  /*4620*/  USHF.R.U32.HI UR38, URZ, UR29, UR38 ;  /* 0x0000001dff267299 */ /* 0x000fc40008011626 */
[----:B------:R-:W-:Y:S02]  /*4630*/  USHF.R.U32.HI UR37, URZ, UR47, UR37 ;  /* 0x0000002fff257299 */ /* 0x000fe40008011625 */
[----:B------:R-:W-:Y:S02]  /*4640*/  UISETP.NE.AND UP1, UPT, UR35, 0x1, UPT ;  /* 0x000000012300788c */ /* 0x000fe4000bf25270 */
[----:B------:R-:W-:Y:S01]  /*4650*/  UISETP.NE.AND UP0, UPT, UR42, 0x1, UPT ;  /* 0x000000012a00788c */ /* 0x000fe2000bf05270 */
[----:B------:R-:W-:-:S10]  /*4660*/  VOTEU.ANY UP5, P0 ;  /* 0x0000000000ff7886 */ /* 0x000fd400000a0100 */
.L_x_78:
[----:B------:R-:W-:Y:S04]  /*4670*/  SHF.L.U32 R4, R10, 0x1f, RZ ;  /* 0x0000001f0a047819 */ /* 0x000fe800000006ff */
[----:B--2---:R-:W2:Y:S02]  /*4680*/  SYNCS.PHASECHK.TRANS64.TRYWAIT P0, [UR24+0x110], R4 ;  /* 0x00011004ff0075a7 */ /* 0x004ea40008001118 */
[----:B--2---:R-:W-:Y:S05]  /*4690*/  @!P0 BRA `(.L_x_70) ;  /* 0x00000040000c8947 */ /* 0x004fea0003800000 */
.L_x_159:
[----:B--2---:R-:W2:Y:S01]  /*46a0*/  LDS.128 R4, [UR24+0x150] ;  /* 0x00015018ff047984 */ /* 0x004ea20008000c00 */
[----:B------:R-:W-:Y:S01]  /*46b0*/  UISETP.GE.AND UP0, UPT, UR39, 0x1, UPT ;  /* 0x000000012700788c */ /* 0x000fe2000bf06270 */
[----:B------:R-:W-:Y:S01]  /*46c0*/  @!PT LDS RZ, [RZ] ;  /* 0x00000000fffff984 */ /* 0x000fe20000000800 */
[----:B------:R-:W-:Y:S01]  /*46d0*/  @!PT LDS RZ, [RZ] ;  /* 0x00000000fffff984 */ /* 0x000fe20000000800 */
[----:B------:R-:W-:Y:S01]  /*46e0*/  @!PT LDS RZ, [RZ] ;  /* 0x00000000fffff984 */ /* 0x000fe20000000800 */
[----:B------:R-:W-:Y:S01]  /*46f0*/  @!PT LDS RZ, [RZ] ;  /* 0x00000000fffff984 */ /* 0x000fe20000000800 */
[----:B------:R4:W-:Y:S06]  /*4700*/  MEMBAR.ALL.CTA ;  /* 0x0000000000007992 */ /* 0x0009ec0000008000 */
[----:B----4-:R-:W4:Y:S02]  /*4710*/  FENCE.VIEW.ASYNC.S ;  /* 0x00000000000073c6 */ /* 0x010f240000000000 */
[----:B----4-:R-:W-:Y:S01]  /*4720*/  SYNCS.ARRIVE.TRANS64.RED.A1T0 RZ, [UR36], RZ ;  /* 0x000000ffffff79a7 */ /* 0x010fe20008100424 */
[----:B--2---:R-:W-:Y:S11]  /*4730*/  LOP3.LUT P0, RZ, R6, 0x1, RZ, 0xc0, !PT ;  /* 0x0000000106ff7812 */ /* 0x004ff6000780c0ff */
[----:B------:R-:W-:Y:S02]  /*4740*/  @!UPT UIADD3 URZ, UPT, UPT, URZ, URZ, URZ ;  /* 0x000000fffffff290 */ /* 0x000fe4000fffe0ff */
[----:B------:R-:W-:Y:S01]  /*4750*/  VOTEU.ANY UP1, P0 ;  /* 0x0000000000ff7886 */ /* 0x000fe20000020100 */
[----:B------:R-:W-:Y:S11]  /*4760*/  PLOP3.LUT P0, PT, PT, PT, UP1, 0x80, 0x8 ;  /* 0x000000000008781c */ /* 0x000ff60003f0f018 */
[----:B------:R-:W-:Y:S02]  /*4770*/  @!UPT UIADD3 URZ, UPT, UPT, URZ, URZ, URZ ;  /* 0x000000fffffff290 */ /* 0x000fe4000fffe0ff */
[----:B------:R-:W-:Y:S02]  /*4780*/  @P0 MOV R8, R4 ;  /* 0x0000000400080202 */ /* 0x000fe40000000f00 */
[----:B------:R-:W-:Y:S02]  /*4790*/  @P0 LOP3.LUT R0, R5, 0xffff, RZ, 0xc0, !PT ;  /* 0x0000ffff05000812 */ /* 0x000fe400078ec0ff */
[----:B------:R-:W-:Y:S02]  /*47a0*/  @P0 R2UR UR5, R8 ;  /* 0x00000000080502ca */ /* 0x000fe400000e0000 */
[----:B------:R-:W-:Y:S11]  /*47b0*/  @P0 R2UR UR4, R0 ;  /* 0x00000000000402ca */ /* 0x000ff600000e0000 */
[----:B------:R-:W-:Y:S02]  /*47c0*/  @UP1 UMOV UR16, UR5 ;  /* 0x0000000500101c82 */ /* 0x000fe40008000000 */
[----:B------:R-:W-:Y:S01]  /*47d0*/  @UP1 UMOV UR15, UR4 ;  /* 0x00000004000f1c82 */ /* 0x000fe20008000000 */
[----:B------:R-:W-:Y:S05]  /*47e0*/  BRA.U !UP0, `(.L_x_71) ;  /* 0x0000000108b47547 */ /* 0x000fea000b800000 */
[----:B------:R-:W-:Y:S02]  /*47f0*/  UIMAD.WIDE.U32 UR8, UR15, UR31, URZ ;  /* 0x0000001f0f0872a5 */ /* 0x000fe4000f8e00ff */
[----:B------:R-:W-:Y:S02]  /*4800*/  UP2UR UR14, UPR, URZ, 0x2 ;  /* 0x00000002ff0e7883 */ /* 0x000fe40008000000 */
[----:B------:R-:W-:Y:S02]  /*4810*/  UISETP.NE.AND UP1, UPT, UR30, 0x1, UPT ;  /* 0x000000011e00788c */ /* 0x000fe4000bf25270 */
[----:B------:R-:W-:Y:S02]  /*4820*/  UIMAD.WIDE.U32 UR10, UR16, UR28, URZ ;  /* 0x0000001c100a72a5 */ /* 0x000fe4000f8e00ff */
[----:B------:R-:W-:Y:S02]  /*4830*/  USEL UR4, UR26, UR37, !UP1 ;  /* 0x000000251a047287 */ /* 0x000fe4000c800000 */
[----:B------:R-:W-:Y:S02]  /*4840*/  UISETP.NE.AND UP0, UPT, UR17, 0x1, UPT ;  /* 0x000000011100788c */ /* 0x000fe4000bf05270 */
[----:B---3--:R-:W-:Y:S02]  /*4850*/  UIMAD.WIDE.U32 UR12, UR4, UR18, URZ ;  /* 0x00000012040c72a5 */ /* 0x008fe4000f8e00ff */
[----:B------:R-:W-:Y:S01]  /*4860*/  USEL UR7, UR27, UR38, !UP0 ;  /* 0x000000261b077287 */ /* 0x000fe2000c000000 */
[----:B------:R-:W-:Y:S02]  /*4870*/  UMOV UR5, UR9 ;  /* 0x0000000900057c82 */ /* 0x000fe40008000000 */
[----:B------:R-:W-:Y:S02]  /*4880*/  USHF.R.U32.HI UR6, URZ, UR47, UR5 ;  /* 0x0000002fff067299 */ /* 0x000fe40008011605 */
[----:B------:R-:W-:Y:S02]  /*4890*/  UIMAD.WIDE.U32 UR20, UR7, UR18, URZ ;  /* 0x00000012071472a5 */ /* 0x000fe4000f8e00ff */
[----:B------:R-:W-:Y:S02]  /*48a0*/  USEL UR6, UR15, UR6, !UP1 ;  /* 0x000000060f067287 */ /* 0x000fe4000c800000 */
[----:B------:R-:W-:Y:S01]  /*48b0*/  UISETP.NE.AND UP1, UPT, UR14, URZ, UPT ;  /* 0x000000ff0e00728c */ /* 0x000fe2000bf25270 */
[----:B------:R-:W-:Y:S01]  /*48c0*/  UMOV UR5, UR11 ;  /* 0x0000000b00057c82 */ /* 0x000fe20008000000 */
[----:B------:R-:W-:Y:S02]  /*48d0*/  UIMAD.WIDE.U32 UR10, UR6, UR18, URZ ;  /* 0x00000012060a72a5 */ /* 0x000fe4000f8e00ff */
[----:B------:R-:W-:Y:S03]  /*48e0*/  USHF.R.U32.HI UR8, URZ, UR29, UR5 ;  /* 0x0000001dff087299 */ /* 0x000fe60008011605 */
[----:B------:R-:W-:Y:S02]  /*48f0*/  UMOV UR5, UR13 ;  /* 0x0000000d00057c82 */ /* 0x000fe40008000000 */
[----:B------:R-:W-:Y:S03]  /*4900*/  @UP6 USHF.R.U32.HI UR4, URZ, UR19, UR5 ;  /* 0x00000013ff046299 */ /* 0x000fe60008011605 */
[----:B------:R-:W-:Y:S01]  /*4910*/  UMOV UR5, UR21 ;  /* 0x0000001500057c82 */ /* 0x000fe20008000000 */
[----:B------:R-:W-:Y:S02]  /*4920*/  UIMAD UR4, UR39, UR4, URZ ;  /* 0x00000004270472a4 */ /* 0x000fe4000f8e02ff */
[----:B------:R-:W-:Y:S02]  /*4930*/  @UP6 USHF.R.U32.HI UR7, URZ, UR19, UR5 ;  /* 0x00000013ff076299 */ /* 0x000fe40008011605 */
[----:B------:R-:W-:Y:S02]  /*4940*/  USEL UR5, UR16, UR8, !UP0 ;  /* 0x0000000810057287 */ /* 0x000fe4000c000000 */
[----:B------:R-:W-:Y:S02]  /*4950*/  UIMAD UR8, UR39, UR7, URZ ;  /* 0x00000007270872a4 */ /* 0x000fe4000f8e02ff */
[----:B------:R-:W-:Y:S03]  /*4960*/  UISETP.GE.AND UP0, UPT, UR6, UR4, UPT ;  /* 0x000000040600728c */ /* 0x000fe6000bf06270 */
[----:B------:R-:W-:Y:S01]  /*4970*/  UMOV UR4, UR11 ;  /* 0x0000000b00047c82 */ /* 0x000fe20008000000 */
[----:B------:R-:W-:Y:S02]  /*4980*/  UISETP.GE.OR UP0, UPT, UR5, UR8, UP0 ;  /* 0x000000080500728c */ /* 0x000fe40008706670 */
[----:B------:R-:W-:Y:S02]  /*4990*/  USHF.R.U32.HI UR4, URZ, UR19, UR4 ;  /* 0x00000013ff047299 */ /* 0x000fe40008011604 */
[----:B------:R-:W-:Y:S02]  /*49a0*/  UIMAD.WIDE.U32 UR8, UR5, UR18, URZ ;  /* 0x00000012050872a5 */ /* 0x000fe4000f8e00ff */
[----:B------:R-:W-:Y:S04]  /*49b0*/  USEL UR10, UR6, UR4, !UP6 ;  /* 0x00000004060a7287 */ /* 0x000fe8000f000000 */
[----:B------:R-:W-:Y:S01]  /*49c0*/  UIADD3 UR11, UPT, UPT, -UR10, URZ, URZ ;  /* 0x000000ff0a0b7290 */ /* 0x000fe2000fffe1ff */
[----:B------:R-:W-:Y:S02]  /*49d0*/  @!UP0 UMOV UR4, UR9 ;  /* 0x0000000900048c82 */ /* 0x000fe40008000000 */
[----:B------:R-:W-:Y:S02]  /*49e0*/  @!UP0 USHF.R.U32.HI UR4, URZ, UR19, UR4 ;  /* 0x00000013ff048299 */ /* 0x000fe40008011604 */
[----:B------:R-:W-:Y:S02]  /*49f0*/  UIMAD UR8, UR39, UR11, UR6 ;  /* 0x0000000b270872a4 */ /* 0x000fe4000f8e0206 */
[----:B------:R-:W-:Y:S04]  /*4a00*/  @!UP0 USEL UR4, UR5, UR4, !UP6 ;  /* 0x0000000405048287 */ /* 0x000fe8000f000000 */
[----:B------:R-:W-:Y:S02]  /*4a10*/  @!UP0 UIMAD UR8, UR7, UR8, UR4 ;  /* 0x00000008070882a4 */ /* 0x000fe4000f8e0204 */
[----:B------:R-:W-:Y:S02]  /*4a20*/  @!UP0 UIADD3 UR9, UPT, UPT, UR10, -UR4, URZ ;  /* 0x800000040a098290 */ /* 0x000fe4000fffe0ff */
[----:B------:R-:W-:Y:S02]  /*4a30*/  UIADD3 UR4, UPT, UPT, -UR5, URZ, URZ ;  /* 0x000000ff05047290 */ /* 0x000fe4000fffe1ff */
[----:B------:R-:W-:Y:S02]  /*4a40*/  UIADD3 UR7, UPT, UPT, -UR6, URZ, URZ ;  /* 0x000000ff06077290 */ /* 0x000fe4000fffe1ff */
[----:B------:R-:W-:Y:S02]  /*4a50*/  @!UP0 UIMAD UR6, UR9, UR39, UR5 ;  /* 0x00000027090682a4 */ /* 0x000fe4000f8e0205 */
[----:B------:R-:W-:Y:S02]  /*4a60*/  UIMAD UR16, UR17, UR4, UR16 ;  /* 0x00000004111072a4 */ /* 0x000fe4000f8e0210 */
[----:B------:R-:W-:Y:S01]  /*4a70*/  UIMAD UR15, UR30, UR7, UR15 ;  /* 0x000000071e0f72a4 */ /* 0x000fe2000f8e020f */
[----:B------:R-:W-:Y:S02]  /*4a80*/  @!UP0 UMOV UR5, UR8 ;  /* 0x0000000800058c82 */ /* 0x000fe40008000000 */
[----:B------:R-:W-:Y:S02]  /*4a90*/  UIMAD UR16, UR5, UR17, UR16 ;  /* 0x00000011051072a4 */ /* 0x000fe4000f8e0210 */
[----:B------:R-:W-:Y:S11]  /*4aa0*/  UIMAD UR15, UR6, UR30, UR15 ;  /* 0x0000001e060f72a4 */ /* 0x000ff6000f8e020f */
[----:B------:R-:W-:Y:S01]  /*4ab0*/  @!UPT UIADD3 URZ, UPT, UPT, URZ, URZ, URZ ;  /* 0x000000fffffff290 */ /* 0x000fe2000fffe0ff */
.L_x_71:
[----:B------:R-:W2:Y:S01]  /*4ac0*/  @!UP2 LDCU.128 UR8, c[0x0][0xc10] ;  /* 0x00018200ff08a7ac */ /* 0x000ea20008000c00 */
[C---:B------:R-:W-:Y:S02]  /*4ad0*/  ISETP.NE.U32.AND P2, PT, R2.reuse, RZ, PT ;  /* 0x000000ff0200720c */ /* 0x040fe40003f45070 */
[----:B------:R-:W-:Y:S02]  /*4ae0*/  ISETP.NE.U32.AND P1, PT, R2, RZ, PT ;  /* 0x000000ff0200720c */ /* 0x000fe40003f25070 */
[C---:B------:R-:W-:Y:S02]  /*4af0*/  ISETP.NE.AND.EX P2, PT, R3.reuse, RZ, PT, P2 ;  /* 0x000000ff0300720c */ /* 0x040fe40003f45320 */
[----:B------:R-:W-:Y:S01]  /*4b00*/  ISETP.NE.AND.EX P1, PT, R3, RZ, PT, P1 ;  /* 0x000000ff0300720c */ /* 0x000fe20003f25310 */
[----:B------:R-:W4:Y:S01]  /*4b10*/  @!UP2 LDCU UR5, c[0x0][0xc0c] ;  /* 0x00018180ff05a7ac */ /* 0x000f220008000800 */
[----:B------:R-:W-:Y:S02]  /*4b20*/  USHF.L.U32 UR25, UR22, 0x6, URZ ;  /* 0x0000000616197899 */ /* 0x000fe400080006ff */
[----:B--2---:R-:W-:Y:S07]  /*4b30*/  UIMAD.WIDE.U32 UR6, UR16, UR8, URZ ;  /* 0x00000008100672a5 */ /* 0x004fee000f8e00ff */
[----:B------:R-:W-:Y:S01]  /*4b40*/  @!UP2 UMOV UR4, UR7 ;  /* 0x000000070004ac82 */ /* 0x000fe20008000000 */
[----:B----4-:R-:W-:Y:S02]  /*4b50*/  @!UP2 UISETP.NE.AND UP0, UPT, UR5, 0x1, UPT ;  /* 0x000000010500a88c */ /* 0x010fe4000bf05270 */
[----:B------:R-:W-:Y:S02]  /*4b60*/  @!UP2 USHF.R.U32.HI UR4, URZ, UR9, UR4 ;  /* 0x00000009ff04a299 */ /* 0x000fe40008011604 */
[----:B------:R-:W-:Y:S02]  /*4b70*/  UIMAD.WIDE.U32 UR6, UR15, UR11, URZ ;  /* 0x0000000b0f0672a5 */ /* 0x000fe4000f8e00ff */
[----:B------:R-:W-:Y:S02]  /*4b80*/  @!UP2 USEL UR8, UR16, UR4, !UP0 ;  /* 0x000000041008a287 */ /* 0x000fe4000c000000 */
[----:B------:R-:W-:Y:S03]  /*4b90*/  @!UP2 UISETP.NE.AND UP0, UPT, UR10, 0x1, UPT ;  /* 0x000000010a00a88c */ /* 0x000fe6000bf05270 */
[----:B------:R-:W-:Y:S02]  /*4ba0*/  @!UP2 UMOV UR6, UR7 ;  /* 0x000000070006ac82 */ /* 0x000fe40008000000 */
[----:B------:R-:W2:Y:S02]  /*4bb0*/  @!UP2 LDCU UR4, c[0x0][0xc20] ;  /* 0x00018400ff04a7ac */ /* 0x000ea40008000800 */
[----:B--2---:R-:W-:Y:S04]  /*4bc0*/  @!UP2 USHF.R.U32.HI UR6, URZ, UR4, UR6 ;  /* 0x00000004ff06a299 */ /* 0x004fe80008011606 */
[----:B------:R-:W-:Y:S04]  /*4bd0*/  @!UP2 USEL UR6, UR15, UR6, !UP0 ;  /* 0x000000060f06a287 */ /* 0x000fe8000c000000 */
[----:B------:R-:W-:Y:S02]  /*4be0*/  @!UP2 UIADD3 UR4, UPT, UPT, -UR8, UR6, URZ ;  /* 0x000000060804a290 */ /* 0x000fe4000fffe1ff */
[----:B------:R-:W-:Y:S02]  /*4bf0*/  @!UP2 UIADD3 UR6, UPT, UPT, UR8, -UR6, URZ ;  /* 0x800000060806a290 */ /* 0x000fe4000fffe0ff */
[----:B------:R-:W-:Y:S02]  /*4c00*/  @!UP2 UIMAD UR16, UR4, UR5, UR16 ;  /* 0x000000050410a2a4 */ /* 0x000fe4000f8e0210 */
[----:B------:R-:W-:Y:S01]  /*4c10*/  @!UP2 UIMAD UR15, UR6, UR10, UR15 ;  /* 0x0000000a060fa2a4 */ /* 0x000fe2000f8e020f */
[----:B------:R-:W-:Y:S11]  /*4c20*/  BRA.U UP4, `(.L_x_72) ;  /* 0x0000000104107547 */ /* 0x000ff6000b800000 */
[----:B------:R-:W-:Y:S04]  /*4c30*/  MOV R8, UR46 ;  /* 0x0000002e00087c02 */ /* 0x000fe80008000f00 */
[----:B------:R-:W-:Y:S04]  /*4c40*/  SHF.L.U32 R8, R8, 0x1f, RZ ;  /* 0x0000001f08087819 */ /* 0x000fe800000006ff */
[----:B------:R-:W2:Y:S02]  /*4c50*/  SYNCS.PHASECHK.TRANS64.TRYWAIT P3, [UR24+0x108], R8 ;  /* 0x00010808ff0075a7 */ /* 0x000ea40008061118 */
[----:B--2---:R-:W-:Y:S05]  /*4c60*/  @!P3 BRA `(.L_x_73) ;  /* 0x0000003800b0b947 */ /* 0x004fea0003800000 */
.L_x_72:
[----:B------:R-:W-:Y:S05]  /*4c70*/  @!P2 BRA `(.L_x_74) ;  /* 0x000000000030a947 */ /* 0x000fea0003800000 */
[----:B------:R-:W-:Y:S01]  /*4c80*/  UPLOP3.LUT UP3, UPT, UPT, UPT, UP5, 0x80, 0x8 ;  /* 0x000000000008789c */ /* 0x000fe20003f6f050 */
[----:B------:R-:W-:Y:S01]  /*4c90*/  HFMA2 R51, -RZ, RZ, 0, 5.9604644775390625e-08 ;  /* 0x00000001ff337431 */ /* 0x000fe200000001ff */
[----:B------:R-:W4:Y:S04]  /*4ca0*/  LDCU.64 UR4, c[0x0][0x358] ;  /* 0x00006b00ff0477ac */ /* 0x000f280008000a00 */
[----:B------:R-:W-:Y:S11]  /*4cb0*/  PLOP3.LUT P2, PT, PT, PT, UP3, 0x80, 0x8 ;  /* 0x000000000008781c */ /* 0x000ff60003f4f038 */
[----:B------:R-:W-:Y:S02]  /*4cc0*/  @!UPT UIADD3 URZ, UPT, UPT, URZ, URZ, URZ ;  /* 0x000000fffffff290 */ /* 0x000fe4000fffe0ff */
[----:B------:R-:W1:Y:S01]  /*4cd0*/  @P2 LDC.64 R14, c[0x0][0x988] ;  /* 0x00026200ff0e2b82 */ /* 0x000e620000000a00 */
[----:B--2---:R-:W-:Y:S04]  /*4ce0*/  @P2 IMAD R0, R16, R2, RZ ;  /* 0x0000000210002224 */ /* 0x004fe800078e02ff */
[----:B-1----:R-:W-:Y:S01]  /*4cf0*/  @P2 IMAD.WIDE R14, R0, 0x4, R14 ;  /* 0x00000004000e2825 */ /* 0x002fe200078e020e */
[----:B------:R-:W-:Y:S04]  /*4d00*/  MOV R0, 0x1 ;  /* 0x0000000100007802 */ /* 0x000fe80000000f00 */
[----:B----45:R4:W5:Y:S01]  /*4d10*/  @P2 LDG.E R26, desc[UR4][R14.64] ;  /* 0x000000040e1a2981 */ /* 0x030962000c1e1900 */
[----:B------:R-:W-:Y:S01]  /*4d20*/  @!P2 PRMT R51, R0, 0x7610, R51 ;  /* 0x000076100033a816 */ /* 0x000fe20000000033 */
[----:B----4-:R-:W1:Y:S06]  /*4d30*/  @!P2 LDC R26, c[0x0][0x980] ;  /* 0x00026000ff1aab82 */ /* 0x010e6c0000000800 */
.L_x_74:
[----:B-1---5:R-:W-:Y:S01]  /*4d40*/  @!P1 FSETP.EQ.AND P2, PT, R26, RZ, PT ;  /* 0x000000ff1a00920b */ /* 0x022fe20003f42000 */
[----:B------:R-:W-:Y:S01]  /*4d50*/  @!UPT UIADD3 URZ, UPT, UPT, URZ, URZ, URZ ;  /* 0x000000fffffff290 */ /* 0x000fe2000fffe0ff */
[----:B------:R-:W-:Y:S11]  /*4d60*/  @!P1 BRA `(.L_x_75) ;  /* 0x0000000000149947 */ /* 0x000ff60003800000 */
[----:B------:R-:W-:Y:S02]  /*4d70*/  LOP3.LUT P1, RZ, R51, 0xff, RZ, 0xc0, !PT ;  /* 0x000000ff33ff7812 */ /* 0x000fe4000782c0ff */
[----:B------:R-:W-:Y:S04]  /*4d80*/  PLOP3.LUT P2, PT, PT, PT, UP3, 0x80, 0x8 ;  /* 0x000000000008781c */ /* 0x000fe80003f4f038 */
[----:B------:R-:W-:Y:S07]  /*4d90*/  PLOP3.LUT P2, PT, P2, PT, PT, 0x8, 0x80 ;  /* 0x000000000080781c */ /* 0x000fee000174e170 */
[----:B------:R-:W-:Y:S11]  /*4da0*/  @P1 FSETP.EQ.AND P2, PT, R26, RZ, PT ;  /* 0x000000ff1a00120b */ /* 0x000ff60003f42000 */
[----:B------:R-:W-:Y:S02]  /*4db0*/  @!UPT UIADD3 URZ, UPT, UPT, URZ, URZ, URZ ;  /* 0x000000fffffff290 */ /* 0x000fe4000fffe0ff */
.L_x_75:
[----:B------:R-:W-:Y:S01]  /*4dc0*/  ULEA UR7, UR23, UR24, 0x3 ;  /* 0x0000001817077291 */ /* 0x000fe2000f8e18ff */
[----:B------:R-:W-:Y:S01]  /*4dd0*/  SHF.L.U32 R14, R11, 0x1f, RZ ;  /* 0x0000001f0b0e7819 */ /* 0x000fe200000006ff */
[----:B------:R-:W-:Y:S02]  /*4de0*/  USHF.L.U32 UR11, UR51, 0x6, URZ ;  /* 0x00000006330b7899 */ /* 0x000fe400080006ff */
[----:B------:R-:W-:Y:S02]  /*4df0*/  UISETP.NE.AND UP0, UPT, UR32, 0x1, UPT ;  /* 0x000000012000788c */ /* 0x000fe4000bf05270 */
[----:B------:R-:W-:Y:S01]  /*4e00*/  UIMAD.WIDE.U32 UR4, UR11, UR33, URZ ;  /* 0x000000210b0472a5 */ /* 0x000fe2000f8e00ff */
[----:B------:R-:W-:Y:S02]  /*4e10*/  ELECT P3, URZ, PT ;  /* 0x0000000000ff782f */ /* 0x000fe40003860000 */
[----:B------:R-:W1:Y:S02]  /*4e20*/  SYNCS.PHASECHK.TRANS64.TRYWAIT P1, [UR7+0xe8], R14 ;  /* 0x0000e80eff0075a7 */ /* 0x000e640008021107 */
[----:B------:R-:W-:Y:S02]  /*4e30*/  PLOP3.LUT P2, PT, P2, P3, PT, 0xf2, 0x2f ;  /* 0x00000000002f781c */ /* 0x000fe40001747e72 */
[----:B------:R-:W-:Y:S02]  /*4e40*/  UMOV UR4, UR5 ;  /* 0x0000000500047c82 */ /* 0x000fe40008000000 */
[----:B------:R-:W-:Y:S04]  /*4e50*/  USHF.R.U32.HI UR4, URZ, UR34, UR4 ;  /* 0x00000022ff047299 */ /* 0x000fe80008011604 */
[----:B------:R-:W-:Y:S02]  /*4e60*/  USEL UR12, UR11, UR4, !UP0 ;  /* 0x000000040b0c7287 */ /* 0x000fe4000c000000 */
[----:B------:R-:W-:Y:S02]  /*4e70*/  UISETP.NE.AND UP0, UPT, UR35, 0x1, UPT ;  /* 0x000000012300788c */ /* 0x000fe4000bf05270 */
[----:B------:R-:W-:Y:S02]  /*4e80*/  UIMAD.WIDE.U32 UR4, UR12, UR40, URZ ;  /* 0x000000280c0472a5 */ /* 0x000fe4000f8e00ff */
[----:B------:R-:W-:Y:S01]  /*4e90*/  UIADD3 UR6, UPT, UPT, -UR12, URZ, URZ ;  /* 0x000000ff0c067290 */ /* 0x000fe2000fffe1ff */
[----:B--2---:R-:W-:Y:S03]  /*4ea0*/  @!P2 IMAD.MOV.U32 R0, RZ, 0x20, RZ ;  /* 0x00000020ff00a824 */ /* 0x004fe600078e00ff */
[----:B------:R-:W-:Y:S01]  /*4eb0*/  UIMAD UR11, UR32, UR6, UR11 ;  /* 0x00000006200b72a4 */ /* 0x000fe2000f8e020b */
[----:B------:R-:W-:Y:S01]  /*4ec0*/  @!P2 IMAD.MOV.U32 R0, RZ, 0x400, R0 ;  /* 0x00000400ff00a824 */ /* 0x000fe200078e0000 */
[----:B------:R-:W-:Y:S02]  /*4ed0*/  UMOV UR4, UR5 ;  /* 0x0000000500047c82 */ /* 0x000fe40008000000 */
[----:B------:R-:W-:Y:S04]  /*4ee0*/  USHF.R.U32.HI UR4, URZ, UR41, UR4 ;  /* 0x00000029ff047299 */ /* 0x000fe80008011604 */
[----:B------:R-:W-:Y:S02]  /*4ef0*/  USEL UR13, UR12, UR4, !UP0 ;  /* 0x000000040c0d7287 */ /* 0x000fe4000c000000 */
[----:B------:R-:W-:Y:S02]  /*4f00*/  UISETP.NE.AND UP0, UPT, UR42, 0x1, UPT ;  /* 0x000000012a00788c */ /* 0x000fe4000bf05270 */
[----:B------:R-:W-:Y:S07]  /*4f10*/  UIMAD.WIDE.U32 UR4, UR13, UR43, URZ ;  /* 0x0000002b0d0472a5 */ /* 0x000fee000f8e00ff */
[----:B------:R-:W-:Y:S02]  /*4f20*/  UMOV UR4, UR5 ;  /* 0x0000000500047c82 */ /* 0x000fe40008000000 */
[----:B------:R-:W-:Y:S04]  /*4f30*/  USHF.R.U32.HI UR4, URZ, UR48, UR4 ;  /* 0x00000030ff047299 */ /* 0x000fe80008011604 */
[----:B------:R-:W-:Y:S02]  /*4f40*/  USEL UR14, UR13, UR4, !UP0 ;  /* 0x000000040d0e7287 */ /* 0x000fe4000c000000 */
[----:B------:R-:W-:Y:S02]  /*4f50*/  UIADD3 UR4, UPT, UPT, -UR13, URZ, URZ ;  /* 0x000000ff0d047290 */ /* 0x000fe4000fffe1ff */
[----:B------:R-:W-:Y:S02]  /*4f60*/  UIADD3 UR5, UPT, UPT, -UR14, URZ, URZ ;  /* 0x000000ff0e057290 */ /* 0x000fe4000fffe1ff */
[----:B------:R-:W-:Y:S02]  /*4f70*/  UIMAD UR12, UR35, UR4, UR12 ;  /* 0x00000004230c72a4 */ /* 0x000fe4000f8e020c */
[----:B------:R-:W-:Y:S01]  /*4f80*/  UIMAD UR13, UR42, UR5, UR13 ;  /* 0x000000052a0d72a4 */ /* 0x000fe2000f8e020d */
[----:B-1----:R-:W-:Y:S11]  /*4f90*/  @!P1 BRA `(.L_x_76) ;  /* 0x0000003400fc9947 */ /* 0x002ff60003800000 */
.L_x_162:
[----:B------:R-:W2:Y:S01]  /*4fa0*/  S2UR UR49, SR_CgaCtaId ;  /* 0x00000000003179c3 */ /* 0x000ea20000008800 */
[----:B------:R-:W-:Y:S01]  /*4fb0*/  @!P2 R2UR UR4, R0 ;  /* 0x000000000004a2ca */ /* 0x000fe200000e0000 */
[----:B------:R-:W-:Y:S01]  /*4fc0*/  VOTEU.ALL UP0, P2 ;  /* 0x0000000000ff7886 */ /* 0x000fe20001000000 */
[----:B-1----:R-:W-:Y:S02]  /*4fd0*/  @!P2 IADD3 R8, P1, PT, R12, 0x680, RZ ;  /* 0x000006800c08a810 */ /* 0x002fe40007f3e0ff */
[----:B------:R-:W-:Y:S02]  /*4fe0*/  @P0 SHF.R.U32.HI R16, RZ, 0x10, R5 ;  /* 0x00000010ff100819 */ /* 0x000fe40000011605 */
[----:B------:R-:W-:Y:S01]  /*4ff0*/  @!P2 R2UR UR6, R8 ;  /* 0x000000000806a2ca */ /* 0x000fe200000e0000 */
[----:B------:R-:W-:Y:S01]  /*5000*/  @!P2 IMAD.X R0, RZ, RZ, R13, P1 ;  /* 0x000000ffff00a224 */ /* 0x000fe200008e060d */
[----:B------:R-:W-:Y:S04]  /*5010*/  @!UP0 ULEA UR5, UR23, UR24, 0xc ;  /* 0x0000001817058291 */ /* 0x000fe8000f8e60ff */
[----:B------:R-:W-:Y:S02]  /*5020*/  @!UP0 UIADD3 UR8, UPT, UPT, UR5, 0x200, URZ ;  /* 0x0000020005088890 */ /* 0x000fe4000fffe0ff */
[----:B------:R-:W-:Y:S01]  /*5030*/  @!UP0 UPRMT UR22, UR4, 0x5410, URZ ;  /* 0x0000541004168896 */ /* 0x000fe200080000ff */
[----:B------:R-:W-:Y:S01]  /*5040*/  @!P2 R2UR UR4, R0 ;  /* 0x000000000004a2ca */ /* 0x000fe200000e0000 */
[----:B------:R-:W-:Y:S01]  /*5050*/  UIADD3 UR5, UPT, UPT, UR23, 0x1, URZ ;  /* 0x0000000117057890 */ /* 0x000fe2000fffe0ff */
[----:B------:R-:W-:Y:S02]  /*5060*/  @!P2 IMAD.MOV.U32 R0, RZ, RZ, 0x1000 ;  /* 0x00001000ff00a424 */ /* 0x000fe400078e00ff */
[----:B------:R-:W-:Y:S01]  /*5070*/  IMAD.U32 R14, RZ, RZ, UR6 ;  /* 0x00000006ff0e7e24 */ /* 0x000fe2000f8e00ff */
[----:B------:R-:W-:Y:S04]  /*5080*/  UISETP.NE.AND UP0, UPT, UR5, 0x3, UPT ;  /* 0x000000030500788c */ /* 0x000fe8000bf05270 */
[----:B------:R-:W-:Y:S01]  /*5090*/  @!P2 R2UR UR20, R14 ;  /* 0x000000000e14a2ca */ /* 0x000fe200000e0000 */
[----:B------:R-:W-:Y:S02]  /*50a0*/  USEL UR5, UR5, URZ, UP0 ;  /* 0x000000ff05057287 */ /* 0x000fe40008000000 */
[----:B------:R-:W-:Y:S01]  /*50b0*/  USEL UR23, URZ, 0x1, UP0 ;  /* 0x00000001ff177887 */ /* 0x000fe20008000000 */
[----:B------:R-:W-:Y:S01]  /*50c0*/  IMAD.U32 R15, RZ, RZ, UR4 ;  /* 0x00000004ff0f7e24 */ /* 0x000fe2000f8e00ff */
[----:B------:R-:W-:Y:S01]  /*50d0*/  UIADD3 UR4, UPT, UPT, UR7, 0xd0, URZ ;  /* 0x000000d007047890 */ /* 0x000fe2000fffe0ff */
[----:B------:R-:W-:Y:S03]  /*50e0*/  VOTEU.ALL UP0, P2 ;  /* 0x0000000000ff7886 */ /* 0x000fe60001000000 */
[----:B------:R-:W-:Y:S01]  /*50f0*/  @!P2 R2UR UR21, R15 ;  /* 0x000000000f15a2ca */ /* 0x000fe200000e0000 */
[----:B--2---:R-:W-:Y:S01]  /*5100*/  UPRMT UR6, UR49, 0x654, UR4 ;  /* 0x0000065431067896 */ /* 0x004fe20008000004 */
[----:B------:R-:W-:Y:S01]  /*5110*/  LOP3.LUT R11, R11, UR23, RZ, 0x3c, !PT ;  /* 0x000000170b0b7c12 */ /* 0x000fe2000f8e3cff */
[----:B------:R-:W-:Y:S01]  /*5120*/  @!UP0 UMOV UR9, UR4 ;  /* 0x0000000400098c82 */ /* 0x000fe20008000000 */
[----:B------:R-:W-:Y:S01]  /*5130*/  @!UP0 UMOV UR10, UR25 ;  /* 0x00000019000a8c82 */ /* 0x000fe20008000000 */
[----:B------:R-:W-:Y:S01]  /*5140*/  ULEA UR4, UR5, UR24, 0x3 ;  /* 0x0000001805047291 */ /* 0x000fe2000f8e18ff */
[----:B------:R-:W-:Y:S07]  /*5150*/  SHF.L.U32 R8, R11, 0x1f, RZ ;  /* 0x0000001f0b087819 */ /* 0x000fee00000006ff */
[----:B------:R1:W-:Y:S01]  /*5160*/  @!UP0 UTMALDG.5D.IM2COL [UR8], [UR20], UR22 ;  /* 0x00000008140083b4 */ /* 0x0003e20008060016 */
[----:B------:R1:W-:Y:S01]  /*5170*/  @!P2 SYNCS.ARRIVE.TRANS64.RED.A0TR RZ, [UR7+0xd0], R0 ;  /* 0x0000d000ffffa9a7 */ /* 0x0003e20008300407 */
[----:B------:R-:W-:Y:S01]  /*5180*/  SYNCS.ARRIVE.TRANS64.RED.A1T0 RZ, [UR6], RZ ;  /* 0x000000ffffff79a7 */ /* 0x000fe20008100406 */
[----:B------:R-:W2:Y:S02]  /*5190*/  SYNCS.PHASECHK.TRANS64.TRYWAIT P1, [UR4+0xe8], R8 ;  /* 0x0000e808ff0075a7 */ /* 0x000ea40008021104 */
[----:B-12---:R-:W-:Y:S05]  /*51a0*/  @!P1 BRA `(.L_x_77) ;  /* 0x0000003400909947 */ /* 0x006fea0003800000 */
.L_x_164:
[----:B------:R-:W2:Y:S01]  /*51b0*/  S2UR UR21, SR_CgaCtaId ;  /* 0x00000000001579c3 */ /* 0x000ea20000008800 */
[----:B------:R-:W-:Y:S01]  /*51c0*/  UIADD3 UR6, UPT, UPT, UR5, 0x1, URZ ;  /* 0x0000000105067890 */ /* 0x000fe2000fffe0ff */
[----:B-1----:R-:W-:Y:S01]  /*51d0*/  @!P2 IMAD.MOV.U32 R0, RZ, 0x20, RZ ;  /* 0x00000020ff00a824 */ /* 0x002fe200078e00ff */
[----:B------:R-:W-:Y:S01]  /*51e0*/  UIADD3 UR22, UPT, UPT, UR15, UR45, URZ ;  /* 0x0000002d0f167290 */ /* 0x000fe2000fffe0ff */
[----:B------:R-:W-:Y:S01]  /*51f0*/  @!P2 IADD3 R4, P1, PT, R12, 0x680, RZ ;  /* 0x000006800c04a810 */ /* 0x000fe20007f3e0ff */
[----:B------:R-:W-:Y:S01]  /*5200*/  UISETP.NE.AND UP0, UPT, UR6, 0x3, UPT ;  /* 0x000000030600788c */ /* 0x000fe2000bf05270 */
[----:B------:R-:W-:Y:S01]  /*5210*/  @!P2 IMAD.MOV.U32 R0, RZ, 0x400, R0 ;  /* 0x00000400ff00a824 */ /* 0x000fe200078e0000 */
[----:B------:R-:W-:Y:S01]  /*5220*/  LOP3.LUT R10, R10, 0x1, RZ, 0x3c, !PT ;  /* 0x000000010a0a7812 */ /* 0x000fe200078e3cff */
[----:B------:R-:W-:Y:S02]  /*5230*/  UIADD3 UR51, UPT, UPT, UR16, UR44, URZ ;  /* 0x0000002c10337290 */ /* 0x000fe4000fffe0ff */
[----:B------:R-:W-:Y:S01]  /*5240*/  USEL UR23, UR6, URZ, UP0 ;  /* 0x000000ff06177287 */ /* 0x000fe20008000000 */
[----:B------:R-:W-:Y:S01]  /*5250*/  @!P2 R2UR UR6, R0 ;  /* 0x000000000006a2ca */ /* 0x000fe200000e0000 */
[----:B------:R-:W-:Y:S01]  /*5260*/  @!P2 IMAD.X R0, RZ, RZ, R13, P1 ;  /* 0x000000ffff00a224 */ /* 0x000fe200008e060d */
[----:B------:R-:W-:Y:S01]  /*5270*/  PLOP3.LUT P0, PT, PT, PT, UP0, 0x80, 0x8 ;  /* 0x000000000008781c */ /* 0x000fe20003f0f008 */
[----:B------:R-:W-:Y:S01]  /*5280*/  UPLOP3.LUT UP4, UPT, UPT, UPT, UPT, 0x80, 0x8 ;  /* 0x000000000008789c */ /* 0x000fe20003f8f070 */
[----:B------:R-:W-:Y:S05]  /*5290*/  VOTEU.ALL UP0, P2 ;  /* 0x0000000000ff7886 */ /* 0x000fea0001000000 */
[----:B------:R-:W-:Y:S02]  /*52a0*/  @!UP0 ULEA UR5, UR5, UR24, 0xc ;  /* 0x0000001805058291 */ /* 0x000fe4000f8e60ff */
[----:B------:R-:W-:Y:S02]  /*52b0*/  @!UP0 UIADD3 UR10, UPT, UPT, UR25, 0x20, URZ ;  /* 0x00000020190a8890 */ /* 0x000fe4000fffe0ff */
[----:B------:R-:W-:Y:S02]  /*52c0*/  @!UP0 UIADD3 UR8, UPT, UPT, UR5, 0x200, URZ ;  /* 0x0000020005088890 */ /* 0x000fe4000fffe0ff */
[----:B------:R-:W-:Y:S01]  /*52d0*/  @!UP0 UPRMT UR20, UR6, 0x5410, URZ ;  /* 0x0000541006148896 */ /* 0x000fe200080000ff */
[----:B------:R-:W-:Y:S01]  /*52e0*/  @!P2 R2UR UR6, R4 ;  /* 0x000000000406a2ca */ /* 0x000fe200000e0000 */
[----:B------:R-:W-:Y:S01]  /*52f0*/  VOTEU.ALL UP0, P2 ;  /* 0x0000000000ff7886 */ /* 0x000fe20001000000 */
[----:B------:R-:W-:Y:S02]  /*5300*/  @!P2 R2UR UR5, R0 ;  /* 0x000000000005a2ca */ /* 0x000fe400000e0000 */
[----:B------:R-:W-:Y:S04]  /*5310*/  SEL R0, RZ, 0x1, P0 ;  /* 0x00000001ff007807 */ /* 0x000fe80000000000 */
[----:B------:R-:W-:Y:S05]  /*5320*/  LOP3.LUT R11, R11, R0, RZ, 0x3c, !PT ;  /* 0x000000000b0b7212 */ /* 0x000fea00078e3cff */
[----:B------:R-:W-:Y:S02]  /*5330*/  IMAD.U32 R4, RZ, RZ, UR6 ;  /* 0x00000006ff047e24 */ /* 0x000fe4000f8e00ff */
[----:B------:R-:W-:Y:S01]  /*5340*/  IMAD.U32 R5, RZ, RZ, UR5 ;  /* 0x00000005ff057e24 */ /* 0x000fe2000f8e00ff */
[----:B------:R-:W-:Y:S02]  /*5350*/  UIADD3 UR5, UPT, UPT, UR4, 0xd0, URZ ;  /* 0x000000d004057890 */ /* 0x000fe4000fffe0ff */
[----:B------:R-:W-:Y:S02]  /*5360*/  @!P2 R2UR UR6, R4 ;  /* 0x000000000406a2ca */ /* 0x000fe400000e0000 */
[----:B------:R-:W-:Y:S03]  /*5370*/  @!P2 R2UR UR7, R5 ;  /* 0x000000000507a2ca */ /* 0x000fe600000e0000 */
[----:B------:R-:W-:Y:S01]  /*5380*/  @!UP0 UMOV UR9, UR5 ;  /* 0x0000000500098c82 */ /* 0x000fe20008000000 */
[----:B--2---:R-:W-:Y:S09]  /*5390*/  UPRMT UR5, UR21, 0x654, UR5 ;  /* 0x0000065415057896 */ /* 0x004ff20008000005 */
[----:B------:R2:W-:Y:S01]  /*53a0*/  @!UP0 UTMALDG.5D.IM2COL [UR8], [UR6], UR20 ;  /* 0x00000008060083b4 */ /* 0x0005e20008060014 */
[----:B------:R2:W-:Y:S01]  /*53b0*/  @!P2 SYNCS.ARRIVE.TRANS64.RED.A0TR RZ, [UR4+0xd0], R9 ;  /* 0x0000d009ffffa9a7 */ /* 0x0005e20008300404 */
[----:B------:R-:W-:Y:S01]  /*53c0*/  SYNCS.ARRIVE.TRANS64.RED.A1T0 RZ, [UR5], RZ ;  /* 0x000000ffffff79a7 */ /* 0x000fe20008100405 */
[----:B------:R-:W-:Y:S05]  /*53d0*/  BRA.U UP1, `(.L_x_78) ;  /* 0xfffffff101a47547 */ /* 0x000fea000b83ffff */
[----:B------:R-:W-:Y:S01]  /*53e0*/  UIADD3 UR5, UPT, UPT, UR24, 0xe8, URZ ;  /* 0x000000e818057890 */ /* 0x000fe2000fffe0ff */
[----:B------:R-:W-:-:S03]  /*53f0*/  SHF.L.U32 R2, R11, 0x1f, RZ ;  /* 0x0000001f0b027819 */ /* 0x000fc600000006ff */
[----:B------:R-:W-:-:S09]  /*5400*/  ULEA UR4, UR23, UR5, 0x3 ;  /* 0x0000000517047291 */ /* 0x000fd2000f8e18ff */
[----:B------:R-:W1:Y:S02]  /*5410*/  SYNCS.PHASECHK.TRANS64.TRYWAIT P0, [UR4], R2 ;  /* 0x00000002ff0075a7 */ /* 0x000e640008001104 */
[----:B-1----:R-:W-:Y:S05]  /*5420*/  @!P0 BRA `(.L_x_79) ;  /* 0x0000003400088947 */ /* 0x002fea0003800000 */
.L_x_166:
[----:B------:R-:W-:-:S04]  /*5430*/  UIADD3 UR4, UPT, UPT, UR23, 0x1, URZ ;  /* 0x0000000117047890 */ /* 0x000fc8000fffe0ff */
[----:B------:R-:W-:-:S04]  /*5440*/  UISETP.NE.AND UP0, UPT, UR4, 0x3, UPT ;  /* 0x000000030400788c */ /* 0x000fc8000bf05270 */
[----:B------:R-:W-:Y:S02]  /*5450*/  USEL UR4, UR4, URZ, UP0 ;  /* 0x000000ff04047287 */ /* 0x000fe40008000000 */
[----:B------:R-:W-:-:S04]  /*5460*/  PLOP3.LUT P0, PT, PT, PT, UP0, 0x80, 0x8 ;  /* 0x000000000008781c */ /* 0x000fc80003f0f008 */
[----:B-1----:R-:W-:Y:S01]  /*5470*/  SEL R2, RZ, 0x1, P0 ;  /* 0x00000001ff027807 */ /* 0x002fe20000000000 */
[----:B------:R-:W-:-:S03]  /*5480*/  IMAD.U32 R0, RZ, RZ, UR4 ;  /* 0x00000004ff007e24 */ /* 0x000fc6000f8e00ff */
[----:B------:R-:W-:Y:S01]  /*5490*/  LOP3.LUT R11, R11, R2, RZ, 0x3c, !PT ;  /* 0x000000020b0b7212 */ /* 0x000fe200078e3cff */
[C---:B------:R-:W-:Y:S01]  /*54a0*/  VIADD R4, R0.reuse, 0x1 ;  /* 0x0000000100047836 */ /* 0x040fe20000000000 */
[----:B------:R-:W-:Y:S02]  /*54b0*/  LEA R2, R0, UR5, 0x3 ;  /* 0x0000000500027c11 */ /* 0x000fe4000f8e18ff */
[----:B------:R-:W-:Y:S02]  /*54c0*/  SHF.L.U32 R3, R11, 0x1f, RZ ;  /* 0x0000001f0b037819 */ /* 0x000fe400000006ff */
[----:B------:R-:W-:Y:S02]  /*54d0*/  ISETP.NE.AND P0, PT, R4, 0x3, PT ;  /* 0x000000030400780c */ /* 0x000fe40003f05270 */
[----:B------:R-:W1:Y:S02]  /*54e0*/  SYNCS.PHASECHK.TRANS64.TRYWAIT P1, [R2+URZ], R3 ;  /* 0x00000003020075a7 */ /* 0x000e6400080211ff */
[----:B------:R-:W-:-:S02]  /*54f0*/  SEL R0, RZ, 0x1, P0 ;  /* 0x00000001ff007807 */ /* 0x000fc40000000000 */
[----:B------:R-:W-:Y:S02]  /*5500*/  SEL R4, R4, RZ, P0 ;  /* 0x000000ff04047207 */ /* 0x000fe40000000000 */
[----:B------:R-:W-:Y:S01]  /*5510*/  LOP3.LUT R0, R11, R0, RZ, 0x3c, !PT ;  /* 0x000000000b007212 */ /* 0x000fe200078e3cff */
[----:B-1----:R-:W-:Y:S06]  /*5520*/  @!P1 BRA `(.L_x_80) ;  /* 0x0000003000e09947 */ /* 0x002fec0003800000 */
.L_x_167:
[----:B------:R-:W-:Y:S02]  /*5530*/  LEA R4, R4, UR5, 0x3 ;  /* 0x0000000504047c11 */ /* 0x000fe4000f8e18ff */
[----:B------:R-:W-:-:S07]  /*5540*/  SHF.L.U32 R0, R0, 0x1f, RZ ;  /* 0x0000001f00007819 */ /* 0x000fce00000006ff */
.L_x_81:
[----:B----4-:R4:W1:Y:S02]  /*5550*/  SYNCS.PHASECHK.TRANS64.TRYWAIT P0, [R4+URZ], R0 ;  /* 0x00000000040075a7 */ /* 0x01086400080011ff */
[----:B-1----:R-:W-:Y:S05]  /*5560*/  @!P0 NANOSLEEP.SYNCS 0x989680 ;  /* 0x009896800000895d */ /* 0x002fea0003900000 */
[----:B------:R-:W1:Y:S02]  /*5570*/  @!P0 SYNCS.PHASECHK.TRANS64 P0, [R4+URZ], R0 ;  /* 0x00000000040085a7 */ /* 0x000e6400080010ff */
[----:B-123--:R-:W-:Y:S05]  /*5580*/  @P0 EXIT ;  /* 0x000000000000094d */ /* 0x00efea0003800000 */
[----:B------:R-:W-:Y:S05]  /*5590*/  BRA `(.L_x_81) ;  /* 0xfffffffc00ec7947 */ /* 0x000fea000383ffff */
.L_x_69:
[----:B------:R-:W-:-:S06]  /*55a0*/  UISETP.GE.AND UP0, UPT, UR15, 0x4, UPT ;  /* 0x000000040f00788c */ /* 0x000fcc000bf06270 */
[----:B------:R-:W-:-:S13]  /*55b0*/  PLOP3.LUT P0, PT, PT, PT, UP0, 0x80, 0x8 ;  /* 0x000000000008781c */ /* 0x000fda0003f0f008 */
[----:B-1----:R-:W-:Y:S05]  /*55c0*/  @!P0 EXIT ;  /* 0x000000000000894d */ /* 0x002fea0003800000 */
[----:B------:R-:W1:Y:S08]  /*55d0*/  S2UR UR4, SR_CgaCtaId ;  /* 0x00000000000479c3 */ /* 0x000e700000008800 */
[----:B------:R-:W-:Y:S01]  /*55e0*/  BAR.SYNC.DEFER_BLOCKING 0x6, 0xa0 ;  /* 0x0182800000007b1d */ /* 0x000fe20000010000 */
[----:B------:R-:W-:Y:S02]  /*55f0*/  IMAD.SHL.U32 R5, R50, 0x20, RZ ;  /* 0x0000002032057824 */ /* 0x000fe400078e00ff */
[----:B------:R-:W-:-:S02]  /*5600*/  HFMA2 R63, -RZ, RZ, 0, 9.5367431640625e-07 ;  /* 0x00000010ff3f7431 */ /* 0x000fc400000001ff */
[C---:B------:R-:W-:Y:S01]  /*5610*/  IMAD.SHL.U32 R4, R50.reuse, 0x4, RZ ;  /* 0x0000000432047824 */ /* 0x040fe200078e00ff */
[----:B------:R-:W-:Y:S01]  /*5620*/  SHF.R.U32.HI R6, RZ, 0x1, R50 ;  /* 0x00000001ff067819 */ /* 0x000fe20000011632 */
[C---:B------:R-:W-:Y:S01]  /*5630*/  IMAD.SHL.U32 R49, R50.reuse, 0x10, RZ ;  /* 0x0000001032317824 */ /* 0x040fe200078e00ff */
[----:B------:R-:W-:Y:S01]  /*5640*/  UMOV UR49, 0x400 ;  /* 0x0000040000317882 */ /* 0x000fe20000000000 */
[----:B------:R-:W-:Y:S01]  /*5650*/  LOP3.LUT R3, R5, 0xc0, RZ, 0xc0, !PT ;  /* 0x000000c005037812 */ /* 0x000fe200078ec0ff */
[----:B------:R-:W2:Y:S01]  /*5660*/  LDC.64 R40, c[0x0][0x988] ;  /* 0x00026200ff287b82 */ /* 0x000ea20000000a00 */
[----:B------:R-:W-:Y:S01]  /*5670*/  IMAD.U32 R23, R50, 0x10000, RZ ;  /* 0x0001000032177824 */ /* 0x000fe200078e00ff */
[----:B------:R-:W-:Y:S01]  /*5680*/  LOP3.LUT R49, R49, 0x600, RZ, 0xc0, !PT ;  /* 0x0000060031317812 */ /* 0x000fe200078ec0ff */
[----:B------:R-:W-:Y:S01]  /*5690*/  IMAD.MOV.U32 R48, RZ, RZ, 0x1 ;  /* 0x00000001ff307424 */ /* 0x000fe200078e00ff */
[----:B------:R-:W-:Y:S01]  /*56a0*/  LOP3.LUT R4, R3, 0x18, R4, 0xf8, !PT ;  /* 0x0000001803047812 */ /* 0x000fe200078ef804 */
[----:B------:R-:W-:Y:S01]  /*56b0*/  IMAD.MOV.U32 R22, RZ, RZ, RZ ;  /* 0x000000ffff167224 */ /* 0x000fe200078e00ff */
[----:B------:R-:W-:-:S02]  /*56c0*/  LOP3.LUT R49, R49, 0x20, R5, 0xf8, !PT ;  /* 0x0000002031317812 */ /* 0x000fc400078ef805 */
[----:B------:R-:W-:Y:S01]  /*56d0*/  CS2R R46, SRZ ;  /* 0x00000000002e7805 */ /* 0x000fe2000001ff00 */
[----:B------:R-:W3:Y:S01]  /*56e0*/  LDC.64 R42, c[0x0][0x990] ;  /* 0x00026400ff2a7b82 */ /* 0x000ee20000000a00 */
[----:B------:R-:W-:Y:S01]  /*56f0*/  LOP3.LUT R4, R4, 0x8, R6, 0x78, !PT ;  /* 0x0000000804047812 */ /* 0x000fe200078e7806 */
[----:B------:R-:W4:Y:S01]  /*5700*/  LDCU UR55, c[0x0][0x370] ;  /* 0x00006e00ff3777ac */ /* 0x000f220008000800 */
[----:B------:R-:W-:Y:S02]  /*5710*/  LOP3.LUT R49, R49, 0x100, R5, 0xf8, !PT ;  /* 0x0000010031317812 */ /* 0x000fe400078ef805 */
[C---:B------:R-:W-:Y:S01]  /*5720*/  LOP3.LUT P0, RZ, R50.reuse, 0x4, RZ, 0xc0, !PT ;  /* 0x0000000432ff7812 */ /* 0x040fe2000780c0ff */
[----:B------:R-:W2:Y:S01]  /*5730*/  LDCU UR48, c[0x0][0xc0c] ;  /* 0x00018180ff3077ac */ /* 0x000ea20008000800 */
[----:B------:R-:W-:Y:S02]  /*5740*/  LOP3.LUT R49, R49, R4, RZ, 0xfc, !PT ;  /* 0x0000000431317212 */ /* 0x000fe400078efcff */
[----:B------:R-:W-:Y:S01]  /*5750*/  LOP3.LUT R50, R50, 0x60, RZ, 0xc0, !PT ;  /* 0x0000006032327812 */ /* 0x000fe200078ec0ff */
[----:B-1----:R-:W-:Y:S01]  /*5760*/  ULEA UR49, UR4, UR49, 0x18 ;  /* 0x0000003104317291 */ /* 0x002fe2000f8ec0ff */
[----:B------:R-:W-:Y:S01]  /*5770*/  LOP3.LUT R23, R23, 0x600000, RZ, 0xc0, !PT ;  /* 0x0060000017177812 */ /* 0x000fe200078ec0ff */
[----:B------:R-:W1:Y:S01]  /*5780*/  LDCU.64 UR4, c[0x0][0x988] ;  /* 0x00013100ff0477ac */ /* 0x000e620008000a00 */
[----:B------:R-:W-:Y:S01]  /*5790*/  SEL R63, R63, 0xfffffff0, !P0 ;  /* 0xfffffff03f3f7807 */ /* 0x000fe20004000000 */
[----:B------:R-:W2:Y:S05]  /*57a0*/  LDCU UR38, c[0x0][0xc30] ;  /* 0x00018600ff2677ac */ /* 0x000eaa0008000800 */
[----:B------:R-:W4:Y:S01]  /*57b0*/  LDS R2, [UR49+0x160] ;  /* 0x00016031ff027984 */ /* 0x000f220008000800 */
[----:B------:R-:W2:Y:S01]  /*57c0*/  LDCU.64 UR46, c[0x0][0xc28] ;  /* 0x00018500ff2e77ac */ /* 0x000ea20008000a00 */
[----:B------:R-:W2:Y:S01]  /*57d0*/  LDCU.64 UR62, c[0x0][0x9b0] ;  /* 0x00013600ff3e77ac */ /* 0x000ea20008000a00 */
[----:B------:R-:W2:Y:S01]  /*57e0*/  LDCU.128 UR56, c[0x0][0xc10] ;  /* 0x00018200ff3877ac */ /* 0x000ea20008000c00 */
[----:B-1----:R-:W-:-:S02]  /*57f0*/  IMAD.U32 R54, RZ, RZ, UR4 ;  /* 0x00000004ff367e24 */ /* 0x002fc4000f8e00ff */
[----:B------:R-:W-:Y:S01]  /*5800*/  IMAD.U32 R53, RZ, RZ, UR5 ;  /* 0x00000005ff357e24 */ /* 0x000fe2000f8e00ff */
[----:B------:R-:W1:Y:S01]  /*5810*/  LDCU.64 UR4, c[0x0][0x9a8] ;  /* 0x00013500ff0477ac */ /* 0x000e620008000a00 */
[----:B------:R-:W2:Y:S01]  /*5820*/  LDCU UR54, c[0x0][0x374] ;  /* 0x00006e80ff3677ac */ /* 0x000ea20008000800 */
[----:B------:R-:W-:Y:S01]  /*5830*/  UMOV UR50, URZ ;  /* 0x000000ff00327c82 */ /* 0x000fe20008000000 */
[----:B------:R-:W-:Y:S01]  /*5840*/  UIADD3 UR61, UPT, UPT, UR49, 0x200, URZ ;  /* 0x00000200313d7890 */ /* 0x000fe2000fffe0ff */
[----:B------:R-:W-:Y:S01]  /*5850*/  UMOV UR52, URZ ;  /* 0x000000ff00347c82 */ /* 0x000fe20008000000 */
[----:B------:R-:W-:Y:S01]  /*5860*/  UMOV UR53, URZ ;  /* 0x000000ff00357c82 */ /* 0x000fe20008000000 */
[----:B-1----:R-:W-:Y:S02]  /*5870*/  IMAD.U32 R56, RZ, RZ, UR4 ;  /* 0x00000004ff387e24 */ /* 0x002fe4000f8e00ff */
[----:B------:R-:W-:Y:S01]  /*5880*/  IMAD.U32 R55, RZ, RZ, UR5 ;  /* 0x00000005ff377e24 */ /* 0x000fe2000f8e00ff */
[----:B------:R-:W1:Y:S01]  /*5890*/  LDCU.128 UR4, c[0x0][0xb80] ;  /* 0x00017000ff0477ac */ /* 0x000e620008000c00 */
[C---:B----4-:R-:W-:Y:S01]  /*58a0*/  VIADD R3, R2.reuse, 0x40 ;  /* 0x0000004002037836 */ /* 0x050fe20000000000 */
[----:B------:R-:W-:-:S04]  /*58b0*/  LOP3.LUT R2, R2, 0xffff, RZ, 0xc0, !PT ;  /* 0x0000ffff02027812 */ /* 0x000fc800078ec0ff */
[----:B------:R-:W-:-:S05]  /*58c0*/  LOP3.LUT R3, R3, 0xffff, RZ, 0xc0, !PT ;  /* 0x0000ffff03037812 */ /* 0x000fca00078ec0ff */
[----:B------:R4:W-:Y:S01]  /*58d0*/  STL.64 [R1], R2 ;  /* 0x0000000201007387 */ /* 0x0009e20000100a00 */
[----:B-1----:R-:W-:Y:S01]  /*58e0*/  MOV R60, UR4 ;  /* 0x00000004003c7c02 */ /* 0x002fe20008000f00 */
[----:B------:R-:W-:Y:S02]  /*58f0*/  IMAD.U32 R59, RZ, RZ, UR5 ;  /* 0x00000005ff3b7e24 */ /* 0x000fe4000f8e00ff */
[----:B------:R-:W-:Y:S02]  /*5900*/  IMAD.U32 R58, RZ, RZ, UR6 ;  /* 0x00000006ff3a7e24 */ /* 0x000fe4000f8e00ff */
[----:B--23--:R-:W-:-:S07]  /*5910*/  IMAD.U32 R57, RZ, RZ, UR7 ;  /* 0x00000007ff397e24 */ /* 0x00cfce000f8e00ff */
.L_x_112:
[----:B----4-:R-:W-:Y:S04]  /*5920*/  SHF.L.U32 R2, R46, 0x1f, RZ ;  /* 0x0000001f2e027819 */ /* 0x010fe800000006ff */
[----:B------:R-:W1:Y:S02]  /*5930*/  SYNCS.PHASECHK.TRANS64.TRYWAIT P0, [UR49+0x110], R2 ;  /* 0x00011002ff0075a7 */ /* 0x000e640008001131 */
[----:B-1----:R-:W-:Y:S05]  /*5940*/  @!P0 BRA `(.L_x_82) ;  /* 0x0000002c00ec8947 */ /* 0x002fea0003800000 */
.L_x_169:
[----:B------:R-:W2:Y:S01]  /*5950*/  LDS.128 R4, [UR49+0x150] ;  /* 0x00015031ff047984 */ /* 0x000ea20008000c00 */
[----:B------:R-:W-:Y:S01]  /*5960*/  UIADD3 UR4, UPT, UPT, UR49, 0x118, URZ ;  /* 0x0000011831047890 */ /* 0x000fe2000fffe0ff */
[----:B-1----:R-:W-:Y:S01]  /*5970*/  IMAD R2, R22, 0x4, R1 ;  /* 0x0000000416027824 */ /* 0x002fe200078e0201 */
[----:B------:R-:W-:Y:S01]  /*5980*/  UISETP.GE.AND UP0, UPT, UR39, 0x1, UPT ;  /* 0x000000012700788c */ /* 0x000fe2000bf06270 */
[----:B------:R-:W-:Y:S01]  /*5990*/  @!PT LDS RZ, [RZ] ;  /* 0x00000000fffff984 */ /* 0x000fe20000000800 */
[----:B------:R-:W-:Y:S01]  /*59a0*/  @!PT LDS RZ, [RZ] ;  /* 0x00000000fffff984 */ /* 0x000fe20000000800 */
[----:B------:R-:W-:Y:S01]  /*59b0*/  @!PT LDS RZ, [RZ] ;  /* 0x00000000fffff984 */ /* 0x000fe20000000800 */
[----:B------:R-:W-:Y:S01]  /*59c0*/  @!PT LDS RZ, [RZ] ;  /* 0x00000000fffff984 */ /* 0x000fe20000000800 */
[----:B------:R1:W-:Y:S06]  /*59d0*/  MEMBAR.ALL.CTA ;  /* 0x0000000000007992 */ /* 0x0003ec0000008000 */
[----:B-1----:R-:W1:Y:S01]  /*59e0*/  FENCE.VIEW.ASYNC.S ;  /* 0x00000000000073c6 */ /* 0x002e620000000000 */
[----:B------:R-:W-:Y:S09]  /*59f0*/  UPRMT UR4, URZ, 0x654, UR4 ;  /* 0x00000654ff047896 */ /* 0x000ff20008000004 */
[----:B-1----:R-:W-:Y:S01]  /*5a00*/  SYNCS.ARRIVE.TRANS64.RED.A1T0 RZ, [UR4], RZ ;  /* 0x000000ffffff79a7 */ /* 0x002fe20008100404 */
[----:B------:R-:W5:Y:S01]  /*5a10*/  LDL R2, [R2] ;  /* 0x0000000002027983 */ /* 0x000f620000100800 */
[----:B--2---:R-:W-:Y:S11]  /*5a20*/  LOP3.LUT P0, RZ, R6, 0x1, RZ, 0xc0, !PT ;  /* 0x0000000106ff7812 */ /* 0x004ff6000780c0ff */
[----:B------:R-:W-:Y:S02]  /*5a30*/  @!UPT UIADD3 URZ, UPT, UPT, URZ, URZ, URZ ;  /* 0x000000fffffff290 */ /* 0x000fe4000fffe0ff */
[----:B------:R-:W-:Y:S01]  /*5a40*/  VOTEU.ANY UP1, P0 ;  /* 0x0000000000ff7886 */ /* 0x000fe20000020100 */
[----:B------:R-:W-:Y:S01]  /*5a50*/  PLOP3.LUT P0, PT, PT, PT, UP1, 0x80, 0x8 ;  /* 0x000000000008781c */ /* 0x000fe20003f0f018 */
[----:B------:R-:W-:Y:S11]  /*5a60*/  UP2UR UR60, UPR, URZ, 0x2 ;  /* 0x00000002ff3c7883 */ /* 0x000ff60008000000 */
[----:B------:R-:W-:Y:S01]  /*5a70*/  @!UPT UIADD3 URZ, UPT, UPT, URZ, URZ, URZ ;  /* 0x000000fffffff290 */ /* 0x000fe2000fffe0ff */
[----:B------:R-:W-:Y:S02]  /*5a80*/  @P0 MOV R3, R4 ;  /* 0x0000000400030202 */ /* 0x000fe40000000f00 */
[----:B------:R-:W-:Y:S02]  /*5a90*/  @P0 LOP3.LUT R0, R5, 0xffff, RZ, 0xc0, !PT ;  /* 0x0000ffff05000812 */ /* 0x000fe400078ec0ff */
[----:B------:R-:W-:Y:S02]  /*5aa0*/  @P0 R2UR UR5, R3 ;  /* 0x00000000030502ca */ /* 0x000fe400000e0000 */
[----:B------:R-:W-:Y:S11]  /*5ab0*/  @P0 R2UR UR4, R0 ;  /* 0x00000000000402ca */ /* 0x000ff600000e0000 */
[----:B------:R-:W-:Y:S02]  /*5ac0*/  @UP1 UMOV UR37, UR5 ;  /* 0x0000000500251c82 */ /* 0x000fe40008000000 */
[----:B------:R-:W-:Y:S01]  /*5ad0*/  @UP1 UMOV UR36, UR4 ;  /* 0x0000000400241c82 */ /* 0x000fe20008000000 */
[----:B------:R-:W-:Y:S05]  /*5ae0*/  BRA.U !UP0, `(.L_x_83) ;  /* 0x0000000108cc7547 */ /* 0x000fea000b800000 */
[----:B------:R-:W1:Y:S01]  /*5af0*/  LDCU UR9, c[0x0][0xc20] ;  /* 0x00018400ff0977ac */ /* 0x000e620008000800 */
[----:B------:R-:W-:Y:S02]  /*5b00*/  UIMAD.WIDE.U32 UR4, UR54, UR59, URZ ;  /* 0x0000003b360472a5 */ /* 0x000fe4000f8e00ff */
[----:B------:R-:W-:Y:S02]  /*5b10*/  UIMAD.WIDE.U32 UR6, UR55, UR56, URZ ;  /* 0x00000038370672a5 */ /* 0x000fe4000f8e00ff */
[----:B------:R-:W-:Y:S02]  /*5b20*/  UIMAD.WIDE.U32 UR10, UR36, UR59, URZ ;  /* 0x0000003b240a72a5 */ /* 0x000fe4000f8e00ff */
[----:B------:R-:W-:Y:S02]  /*5b30*/  UISETP.NE.AND UP0, UPT, UR58, 0x1, UPT ;  /* 0x000000013a00788c */ /* 0x000fe4000bf05270 */
[----:B------:R-:W-:Y:S02]  /*5b40*/  UISETP.NE.AND UP1, UPT, UR48, 0x1, UPT ;  /* 0x000000013000788c */ /* 0x000fe4000bf25270 */
[----:B------:R-:W-:Y:S02]  /*5b50*/  UISETP.NE.AND UP2, UPT, UR39, 0x1, UPT ;  /* 0x000000012700788c */ /* 0x000fe4000bf45270 */
[----:B------:R-:W-:Y:S01]  /*5b60*/  UIMAD.WIDE.U32 UR12, UR37, UR56, URZ ;  /* 0x00000038250c72a5 */ /* 0x000fe2000f8e00ff */
[----:B------:R-:W-:Y:S01]  /*5b70*/  UMOV UR4, UR5 ;  /* 0x0000000500047c82 */ /* 0x000fe20008000000 */
[----:B------:R-:W-:Y:S01]  /*5b80*/  UMOV UR6, UR11 ;  /* 0x0000000b00067c82 */ /* 0x000fe20008000000 */
[----:B-1----:R-:W-:Y:S03]  /*5b90*/  USHF.R.U32.HI UR8, URZ, UR9, UR4 ;  /* 0x00000009ff087299 */ /* 0x002fe60008011604 */
[----:B------:R-:W-:Y:S02]  /*5ba0*/  UMOV UR4, UR7 ;  /* 0x0000000700047c82 */ /* 0x000fe40008000000 */
[----:B------:R-:W-:Y:S02]  /*5bb0*/  USHF.R.U32.HI UR5, URZ, UR57, UR4 ;  /* 0x00000039ff057299 */ /* 0x000fe40008011604 */
[----:B------:R-:W-:Y:S02]  /*5bc0*/  USEL UR4, UR54, UR8, !UP0 ;  /* 0x0000000836047287 */ /* 0x000fe4000c000000 */
[----:B------:R-:W-:Y:S02]  /*5bd0*/  USHF.R.U32.HI UR8, URZ, UR9, UR6 ;  /* 0x00000009ff087299 */ /* 0x000fe40008011606 */
[----:B------:R-:W-:Y:S02]  /*5be0*/  UIMAD.WIDE.U32 UR6, UR4, UR46, URZ ;  /* 0x0000002e040672a5 */ /* 0x000fe4000f8e00ff */
[----:B------:R-:W-:Y:S02]  /*5bf0*/  USEL UR9, UR55, UR5, !UP1 ;  /* 0x0000000537097287 */ /* 0x000fe4000c800000 */
[----:B------:R-:W-:Y:S02]  /*5c00*/  USEL UR8, UR36, UR8, !UP0 ;  /* 0x0000000824087287 */ /* 0x000fe4000c000000 */
[----:B------:R-:W-:Y:S01]  /*5c10*/  UIMAD.WIDE.U32 UR10, UR9, UR46, URZ ;  /* 0x0000002e090a72a5 */ /* 0x000fe2000f8e00ff */
[----:B------:R-:W-:Y:S01]  /*5c20*/  UMOV UR6, UR7 ;  /* 0x0000000700067c82 */ /* 0x000fe20008000000 */
[----:B------:R-:W-:Y:S01]  /*5c30*/  UMOV UR5, UR13 ;  /* 0x0000000d00057c82 */ /* 0x000fe20008000000 */
[----:B------:R-:W-:Y:S02]  /*5c40*/  @UP2 USHF.R.U32.HI UR4, URZ, UR47, UR6 ;  /* 0x0000002fff042299 */ /* 0x000fe40008011606 */
[----:B------:R-:W-:Y:S02]  /*5c50*/  USHF.R.U32.HI UR5, URZ, UR57, UR5 ;  /* 0x00000039ff057299 */ /* 0x000fe40008011605 */
[----:B------:R-:W-:Y:S02]  /*5c60*/  UIMAD UR4, UR39, UR4, URZ ;  /* 0x00000004270472a4 */ /* 0x000fe4000f8e02ff */
[----:B------:R-:W-:Y:S02]  /*5c70*/  USEL UR5, UR37, UR5, !UP1 ;  /* 0x0000000525057287 */ /* 0x000fe4000c800000 */
[----:B------:R-:W-:Y:S01]  /*5c80*/  UISETP.GE.AND UP0, UPT, UR8, UR4, UPT ;  /* 0x000000040800728c */ /* 0x000fe2000bf06270 */
[----:B------:R-:W-:Y:S01]  /*5c90*/  UMOV UR6, UR11 ;  /* 0x0000000b00067c82 */ /* 0x000fe20008000000 */
[----:B------:R-:W-:Y:S02]  /*5ca0*/  UIMAD.WIDE.U32 UR10, UR8, UR46, URZ ;  /* 0x0000002e080a72a5 */ /* 0x000fe4000f8e00ff */
[----:B------:R-:W-:Y:S04]  /*5cb0*/  @UP2 USHF.R.U32.HI UR9, URZ, UR47, UR6 ;  /* 0x0000002fff092299 */ /* 0x000fe80008011606 */
[----:B------:R-:W-:Y:S01]  /*5cc0*/  UIMAD UR6, UR39, UR9, URZ ;  /* 0x00000009270672a4 */ /* 0x000fe2000f8e02ff */
[----:B------:R-:W-:Y:S03]  /*5cd0*/  UMOV UR4, UR11 ;  /* 0x0000000b00047c82 */ /* 0x000fe60008000000 */
[----:B------:R-:W-:Y:S02]  /*5ce0*/  UISETP.GE.OR UP0, UPT, UR5, UR6, UP0 ;  /* 0x000000060500728c */ /* 0x000fe40008706670 */
[----:B------:R-:W-:Y:S02]  /*5cf0*/  USHF.R.U32.HI UR4, URZ, UR47, UR4 ;  /* 0x0000002fff047299 */ /* 0x000fe40008011604 */
[----:B------:R-:W-:Y:S02]  /*5d00*/  UIMAD.WIDE.U32 UR6, UR5, UR46, URZ ;  /* 0x0000002e050672a5 */ /* 0x000fe4000f8e00ff */
[----:B------:R-:W-:Y:S02]  /*5d10*/  USEL UR11, UR8, UR4, !UP2 ;  /* 0x00000004080b7287 */ /* 0x000fe4000d000000 */
[----:B------:R-:W-:Y:S02]  /*5d20*/  UIADD3 UR6, UPT, UPT, -UR5, URZ, URZ ;  /* 0x000000ff05067290 */ /* 0x000fe4000fffe1ff */
[----:B------:R-:W-:Y:S02]  /*5d30*/  UIADD3 UR10, UPT, UPT, -UR11, URZ, URZ ;  /* 0x000000ff0b0a7290 */ /* 0x000fe4000fffe1ff */
[----:B------:R-:W-:Y:S02]  /*5d40*/  UIMAD UR6, UR48, UR6, UR37 ;  /* 0x00000006300672a4 */ /* 0x000fe4000f8e0225 */
[----:B------:R-:W-:Y:S01]  /*5d50*/  UIMAD UR10, UR39, UR10, UR8 ;  /* 0x0000000a270a72a4 */ /* 0x000fe2000f8e0208 */
[----:B------:R-:W-:Y:S01]  /*5d60*/  @!UP0 UMOV UR4, UR7 ;  /* 0x0000000700048c82 */ /* 0x000fe20008000000 */
[----:B------:R-:W-:Y:S02]  /*5d70*/  UIADD3 UR7, UPT, UPT, -UR8, URZ, URZ ;  /* 0x000000ff08077290 */ /* 0x000fe4000fffe1ff */
[----:B------:R-:W-:Y:S04]  /*5d80*/  @!UP0 USHF.R.U32.HI UR4, URZ, UR47, UR4 ;  /* 0x0000002fff048299 */ /* 0x000fe80008011604 */
[----:B------:R-:W-:Y:S04]  /*5d90*/  @!UP0 USEL UR4, UR5, UR4, !UP2 ;  /* 0x0000000405048287 */ /* 0x000fe8000d000000 */
[----:B------:R-:W-:Y:S02]  /*5da0*/  @!UP0 UIMAD UR9, UR9, UR10, UR4 ;  /* 0x0000000a090982a4 */ /* 0x000fe4000f8e0204 */
[----:B------:R-:W-:Y:S02]  /*5db0*/  @!UP0 UIADD3 UR10, UPT, UPT, UR11, -UR4, URZ ;  /* 0x800000040b0a8290 */ /* 0x000fe4000fffe0ff */
[----:B------:R-:W-:Y:S02]  /*5dc0*/  UIMAD UR4, UR58, UR7, UR36 ;  /* 0x000000073a0472a4 */ /* 0x000fe4000f8e0224 */
[----:B------:R-:W-:Y:S03]  /*5dd0*/  @!UP0 UIMAD UR8, UR10, UR39, UR5 ;  /* 0x000000270a0882a4 */ /* 0x000fe6000f8e0205 */
[----:B------:R-:W-:Y:S02]  /*5de0*/  @!UP0 UMOV UR5, UR9 ;  /* 0x0000000900058c82 */ /* 0x000fe40008000000 */
[----:B------:R-:W-:Y:S02]  /*5df0*/  UIMAD UR37, UR5, UR48, UR6 ;  /* 0x00000030052572a4 */ /* 0x000fe4000f8e0206 */
[----:B------:R-:W-:Y:S11]  /*5e00*/  UIMAD UR36, UR8, UR58, UR4 ;  /* 0x0000003a082472a4 */ /* 0x000ff6000f8e0204 */
[----:B------:R-:W-:Y:S01]  /*5e10*/  @!UPT UIADD3 URZ, UPT, UPT, URZ, URZ, URZ ;  /* 0x000000fffffff290 */ /* 0x000fe2000fffe0ff */
.L_x_83:
[----:B------:R-:W-:Y:S01]  /*5e20*/  UISETP.NE.AND UP0, UPT, UR38, 0x1, UPT ;  /* 0x000000012600788c */ /* 0x000fe2000bf05270 */
[----:B------:R-:W-:Y:S01]  /*5e30*/  @P0 SHF.R.U32.HI R62, RZ, 0x10, R5 ;  /* 0x00000010ff3e0819 */ /* 0x000fe20000011605 */
[----:B------:R-:W-:Y:S09]  /*5e40*/  USHF.L.U32 UR41, UR22, 0x6, URZ ;  /* 0x0000000616297899 */ /* 0x000ff200080006ff */
[----:B------:R-:W1:Y:S01]  /*5e50*/  @!UP0 LDCU.128 UR12, c[0x0][0xc10] ;  /* 0x00018200ff0c87ac */ /* 0x000e620008000c00 */
[----:B------:R-:W2:Y:S01]  /*5e60*/  @!UP0 LDCU UR5, c[0x0][0xc0c] ;  /* 0x00018180ff0587ac */ /* 0x000ea20008000800 */
[----:B------:R-:W3:Y:S01]  /*5e70*/  @!UP0 LDCU UR10, c[0x0][0xc20] ;  /* 0x00018400ff0a87ac */ /* 0x000ee20008000800 */
[----:B-1----:R-:W-:Y:S02]  /*5e80*/  UIMAD.WIDE.U32 UR8, UR37, UR12, URZ ;  /* 0x0000000c250872a5 */ /* 0x002fe4000f8e00ff */
[----:B------:R-:W-:Y:S02]  /*5e90*/  UIMAD.WIDE.U32 UR6, UR36, UR15, URZ ;  /* 0x0000000f240672a5 */ /* 0x000fe4000f8e00ff */
[----:B------:R-:W-:Y:S03]  /*5ea0*/  @!UP0 UISETP.NE.AND UP1, UPT, UR14, 0x1, UPT ;  /* 0x000000010e00888c */ /* 0x000fe6000bf25270 */
[----:B------:R-:W-:Y:S01]  /*5eb0*/  @!UP0 UMOV UR4, UR9 ;  /* 0x0000000900048c82 */ /* 0x000fe20008000000 */
[----:B--2---:R-:W-:Y:S02]  /*5ec0*/  @!UP0 UISETP.NE.AND UP2, UPT, UR5, 0x1, UPT ;  /* 0x000000010500888c */ /* 0x004fe4000bf45270 */
[----:B------:R-:W-:Y:S01]  /*5ed0*/  @!UP0 USHF.R.U32.HI UR4, URZ, UR13, UR4 ;  /* 0x0000000dff048299 */ /* 0x000fe20008011604 */
[----:B------:R-:W-:Y:S02]  /*5ee0*/  @!UP0 UMOV UR6, UR7 ;  /* 0x0000000700068c82 */ /* 0x000fe40008000000 */
[----:B---3--:R-:W-:Y:S02]  /*5ef0*/  @!UP0 USHF.R.U32.HI UR6, URZ, UR10, UR6 ;  /* 0x0000000aff068299 */ /* 0x008fe40008011606 */
[----:B------:R-:W-:Y:S02]  /*5f00*/  @!UP0 USEL UR7, UR37, UR4, !UP2 ;  /* 0x0000000425078287 */ /* 0x000fe4000d000000 */
[----:B------:R-:W-:Y:S04]  /*5f10*/  @!UP0 USEL UR6, UR36, UR6, !UP1 ;  /* 0x0000000624068287 */ /* 0x000fe8000c800000 */
[----:B------:R-:W-:Y:S02]  /*5f20*/  @!UP0 UIADD3 UR4, UPT, UPT, -UR7, UR6, URZ ;  /* 0x0000000607048290 */ /* 0x000fe4000fffe1ff */
[----:B------:R-:W-:Y:S02]  /*5f30*/  @!UP0 UIADD3 UR6, UPT, UPT, UR7, -UR6, URZ ;  /* 0x8000000607068290 */ /* 0x000fe4000fffe0ff */
[----:B------:R-:W-:Y:S02]  /*5f40*/  @!UP0 UIMAD UR37, UR4, UR5, UR37 ;  /* 0x00000005042582a4 */ /* 0x000fe4000f8e0225 */
[----:B------:R-:W-:Y:S02]  /*5f50*/  @!UP0 UIMAD UR36, UR6, UR14, UR36 ;  /* 0x0000000e062482a4 */ /* 0x000fe4000f8e0224 */
[----:B------:R-:W-:Y:S09]  /*5f60*/  ULOP3.LUT UP0, URZ, UR61, 0x1b0, URZ, 0xc0, !UPT ;  /* 0x000001b03dff7892 */ /* 0x000ff2000f80c0ff */
[----:B------:R-:W-:Y:S05]  /*5f70*/  BRA.U !UP0, `(.L_x_84) ;  /* 0x00000001087c7547 */ /* 0x000fea000b800000 */
[----:B------:R-:W1:Y:S01]  /*5f80*/  LDCU.64 UR8, c[0x4][0x80] ;  /* 0x01001000ff0877ac */ /* 0x000e620008000a00 */
[----:B------:R-:W-:Y:S01]  /*5f90*/  MOV R17, 0x0 ;  /* 0x0000000000117802 */ /* 0x000fe20000000f00 */
[----:B------:R-:W-:Y:S02]  /*5fa0*/  HFMA2 R12, -RZ, RZ, 0, 5.9604644775390625e-08 ;  /* 0x00000001ff0c7431 */ /* 0x000fe400000001ff */
[----:B------:R-:W-:Y:S01]  /*5fb0*/  IMAD.MOV.U32 R8, RZ, RZ, 0x70 ;  /* 0x00000070ff087424 */ /* 0x000fe200078e00ff */
[----:B------:R2:W3:Y:S01]  /*5fc0*/  LDC.64 R14, c[0x4][R17] ;  /* 0x01000000110e7b82 */ /* 0x0004e20000000a00 */
[----:B------:R-:W4:Y:S01]  /*5fd0*/  LDCU.64 UR6, c[0x4][0x88] ;  /* 0x01001100ff0677ac */ /* 0x000f220008000a00 */
[----:B------:R-:W-:Y:S01]  /*5fe0*/  IMAD.MOV.U32 R13, RZ, RZ, RZ ;  /* 0x000000ffff0d7224 */ /* 0x000fe200078e00ff */
[----:B------:R-:W2:Y:S01]  /*5ff0*/  LDCU.64 UR4, c[0x4][0x8] ;  /* 0x01000100ff0477ac */ /* 0x000ea20008000a00 */
[----:B-1----:R-:W-:Y:S01]  /*6000*/  MOV R5, UR9 ;  /* 0x0000000900057c02 */ /* 0x002fe20008000f00 */
[----:B------:R-:W-:Y:S01]  /*6010*/  IMAD.U32 R4, RZ, RZ, UR8 ;  /* 0x00000008ff047e24 */ /* 0x000fe2000f8e00ff */
[----:B----4-:R-:W-:Y:S01]  /*6020*/  MOV R7, UR7 ;  /* 0x0000000700077c02 */ /* 0x010fe20008000f00 */
[----:B------:R-:W-:Y:S01]  /*6030*/  IMAD.U32 R6, RZ, RZ, UR6 ;  /* 0x00000006ff067e24 */ /* 0x000fe2000f8e00ff */
[----:B--2---:R-:W-:Y:S01]  /*6040*/  MOV R11, UR5 ;  /* 0x00000005000b7c02 */ /* 0x004fe20008000f00 */
[----:B------:R-:W-:Y:S02]  /*6050*/  IMAD.U32 R10, RZ, RZ, UR4 ;  /* 0x00000004ff0a7e24 */ /* 0x000fe4000f8e00ff */
[----:B------:R-:W-:Y:S07]  /*6060*/  LEPC R20, `(.L_x_85) ;  /* 0x000000001014794e */ /* 0x000fee0000000000 */
[----:B---3-5:R-:W-:Y:S05]  /*6070*/  CALL.ABS.NOINC R14 ;  /* 0x000000000e007343 */ /* 0x028fea0003c00000 */
.L_x_85:
[----:B------:R-:W1:Y:S01]  /*6080*/  LDCU.64 UR8, c[0x4][0x80] ;  /* 0x01001000ff0877ac */ /* 0x000e620008000a00 */
[----:B------:R2:W3:Y:S01]  /*6090*/  LDC.64 R14, c[0x4][R17] ;  /* 0x01000000110e7b82 */ /* 0x0004e20000000a00 */
[----:B------:R-:W-:Y:S02]  /*60a0*/  HFMA2 R12, -RZ, RZ, 0, 5.9604644775390625e-08 ;  /* 0x00000001ff0c7431 */ /* 0x000fe400000001ff */
[----:B------:R-:W-:Y:S02]  /*60b0*/  IMAD.MOV.U32 R8, RZ, RZ, 0x70 ;  /* 0x00000070ff087424 */ /* 0x000fe400078e00ff */
[----:B------:R-:W-:Y:S01]  /*60c0*/  IMAD.MOV.U32 R13, RZ, RZ, RZ ;  /* 0x000000ffff0d7224 */ /* 0x000fe200078e00ff */
[----:B------:R-:W4:Y:S01]  /*60d0*/  LDCU.64 UR6, c[0x4][0x88] ;  /* 0x01001100ff0677ac */ /* 0x000f220008000a00 */
[----:B------:R-:W5:Y:S01]  /*60e0*/  LDCU.64 UR4, c[0x4][0x8] ;  /* 0x01000100ff0477ac */ /* 0x000f620008000a00 */
[----:B-1----:R-:W-:Y:S02]  /*60f0*/  MOV R4, UR8 ;  /* 0x0000000800047c02 */ /* 0x002fe40008000f00 */
[----:B------:R-:W-:Y:S02]  /*6100*/  MOV R5, UR9 ;  /* 0x0000000900057c02 */ /* 0x000fe40008000f00 */
[----:B----4-:R-:W-:Y:S01]  /*6110*/  MOV R7, UR7 ;  /* 0x0000000700077c02 */ /* 0x010fe20008000f00 */
[----:B------:R-:W-:Y:S01]  /*6120*/  IMAD.U32 R6, RZ, RZ, UR6 ;  /* 0x00000006ff067e24 */ /* 0x000fe2000f8e00ff */
[----:B-----5:R-:W-:Y:S01]  /*6130*/  MOV R11, UR5 ;  /* 0x00000005000b7c02 */ /* 0x020fe20008000f00 */
[----:B--2---:R-:W-:Y:S02]  /*6140*/  IMAD.U32 R10, RZ, RZ, UR4 ;  /* 0x00000004ff0a7e24 */ /* 0x004fe4000f8e00ff */
[----:B------:R-:W-:Y:S07]  /*6150*/  LEPC R20, `(.L_x_84) ;  /* 0x000000001014794e */ /* 0x000fee0000000000 */
[----:B---3--:R-:W-:Y:S05]  /*6160*/  CALL.ABS.NOINC R14 ;  /* 0x000000000e007343 */ /* 0x008fea0003c00000 */
.L_x_84:
[----:B------:R-:W-:Y:S01]  /*6170*/  R2UR UR5, R54 ;  /* 0x00000000360572ca */ /* 0x000fe200000e0000 */
[----:B------:R-:W-:Y:S01]  /*6180*/  UISETP.NE.U32.AND UP0, UPT, UR62, URZ, UPT ;  /* 0x000000ff3e00728c */ /* 0x000fe2000bf05070 */
[----:B------:R-:W-:Y:S02]  /*6190*/  ISETP.NE.U32.AND P3, PT, R42, RZ, PT ;  /* 0x000000ff2a00720c */ /* 0x000fe40003f65070 */
[----:B------:R-:W-:Y:S01]  /*61a0*/  R2UR UR4, R53 ;  /* 0x00000000350472ca */ /* 0x000fe200000e0000 */
[----:B------:R-:W-:Y:S01]  /*61b0*/  UISETP.NE.AND.EX UP0, UPT, UR63, URZ, UPT, UP0 ;  /* 0x000000ff3f00728c */ /* 0x000fe2000bf05300 */
[----:B------:R-:W-:Y:S02]  /*61c0*/  ISETP.NE.AND.EX P3, PT, R43, RZ, PT, P3 ;  /* 0x000000ff2b00720c */ /* 0x000fe40003f65330 */
[----:B------:R-:W-:Y:S02]  /*61d0*/  ISETP.NE.AND P6, PT, R61, RZ, PT ;  /* 0x000000ff3d00720c */ /* 0x000fe40003fc5270 */
[----:B------:R-:W-:Y:S03]  /*61e0*/  PLOP3.LUT P0, PT, PT, PT, PT, 0x8, 0x80 ;  /* 0x000000000080781c */ /* 0x000fe60003f0e170 */
[----:B------:R-:W-:Y:S04]  /*61f0*/  ISETP.NE.U32.AND P1, PT, RZ, UR5, PT ;  /* 0x00000005ff007c0c */ /* 0x000fe8000bf25070 */
[----:B------:R-:W-:Y:S04]  /*6200*/  ISETP.NE.AND.EX P1, PT, RZ, UR4, PT, P1 ;  /* 0x00000004ff007c0c */ /* 0x000fe8000bf25310 */
[----:B------:R-:W-:Y:S01]  /*6210*/  @P6 PLOP3.LUT P0, PT, P3, PT, PT, 0x80, 0x8 ;  /* 0x000000000008681c */ /* 0x000fe20001f0f070 */
[----:B------:R-:W-:Y:S01]  /*6220*/  @!UPT UIADD3 URZ, UPT, UPT, URZ, URZ, URZ ;  /* 0x000000fffffff290 */ /* 0x000fe2000fffe0ff */
[----:B------:R-:W-:Y:S11]  /*6230*/  @!P3 BRA `(.L_x_86) ;  /* 0x000000000030b947 */ /* 0x000ff60003800000 */
[----:B------:R-:W-:Y:S01]  /*6240*/  ISETP.NE.U32.AND P2, PT, R40, RZ, PT ;  /* 0x000000ff2800720c */ /* 0x000fe20003f45070 */
[----:B------:R-:W1:Y:S01]  /*6250*/  LDCU.64 UR4, c[0x0][0x358] ;  /* 0x00006b00ff0477ac */ /* 0x000e620008000a00 */
[----:B------:R-:W-:Y:S02]  /*6260*/  IMAD.MOV.U32 R51, RZ, RZ, 0x1 ;  /* 0x00000001ff337424 */ /* 0x000fe400078e00ff */
[----:B------:R-:W-:Y:S11]  /*6270*/  ISETP.NE.AND.EX P2, PT, R41, RZ, PT, P2 ;  /* 0x000000ff2900720c */ /* 0x000ff60003f45320 */
[----:B------:R-:W-:Y:S02]  /*6280*/  @!UPT UIADD3 URZ, UPT, UPT, URZ, URZ, URZ ;  /* 0x000000fffffff290 */ /* 0x000fe4000fffe0ff */
[----:B------:R-:W2:Y:S01]  /*6290*/  @P2 LDC.64 R4, c[0x0][0x988] ;  /* 0x00026200ff042b82 */ /* 0x000ea20000000a00 */
[----:B------:R-:W-:Y:S04]  /*62a0*/  @P2 IMAD R0, R16, R42, RZ ;  /* 0x0000002a10002224 */ /* 0x000fe800078e02ff */
[----:B--2---:R-:W-:Y:S04]  /*62b0*/  @P2 IMAD.WIDE R4, R0, 0x4, R4 ;  /* 0x0000000400042825 */ /* 0x004fe800078e0204 */
[----:B------:R-:W-:Y:S01]  /*62c0*/  HFMA2 R0, -RZ, RZ, 0, 5.9604644775390625e-08 ;  /* 0x00000001ff007431 */ /* 0x000fe200000001ff */
[----:B-1---5:R1:W5:Y:S04]  /*62d0*/  @P2 LDG.E R26, desc[UR4][R4.64] ;  /* 0x00000004041a2981 */ /* 0x022368000c1e1900 */
[----:B------:R-:W-:Y:S01]  /*62e0*/  @!P2 PRMT R51, R0, 0x7610, R51 ;  /* 0x000076100033a816 */ /* 0x000fe20000000033 */
[----:B-1----:R-:W2:Y:S06]  /*62f0*/  @!P2 LDC R26, c[0x0][0x980] ;  /* 0x00026000ff1aab82 */ /* 0x002eac0000000800 */
.L_x_86:
[----:B------:R-:W-:Y:S05]  /*6300*/  BRA.U !UP0, `(.L_x_87) ;  /* 0x00000001082c7547 */ /* 0x000fea000b800000 */
[----:B------:R-:W-:Y:S02]  /*6310*/  R2UR UR5, R56 ;  /* 0x00000000380572ca */ /* 0x000fe400000e0000 */
[----:B------:R-:W-:Y:S11]  /*6320*/  R2UR UR4, R55 ;  /* 0x00000000370472ca */ /* 0x000ff600000e0000 */
[----:B------:R-:W-:Y:S04]  /*6330*/  ISETP.NE.U32.AND P2, PT, RZ, UR5, PT ;  /* 0x00000005ff007c0c */ /* 0x000fe8000bf45070 */
[----:B------:R-:W-:Y:S01]  /*6340*/  ISETP.NE.AND.EX P2, PT, RZ, UR4, PT, P2 ;  /* 0x00000004ff007c0c */ /* 0x000fe2000bf45320 */
[----:B------:R-:W1:Y:S11]  /*6350*/  LDCU.64 UR4, c[0x0][0x358] ;  /* 0x00006b00ff0477ac */ /* 0x000e760008000a00 */
[----:B------:R-:W-:Y:S01]  /*6360*/  @!UPT UIADD3 URZ, UPT, UPT, URZ, URZ, URZ ;  /* 0x000000fffffff290 */ /* 0x000fe2000fffe0ff */
[----:B------:R-:W3:Y:S01]  /*6370*/  @P2 LDC.64 R4, c[0x0][0x9a8] ;  /* 0x00026a00ff042b82 */ /* 0x000ee20000000a00 */
[----:B------:R-:W-:Y:S04]  /*6380*/  @P2 IMAD R0, R16, UR62, RZ ;  /* 0x0000003e10002c24 */ /* 0x000fe8000f8e02ff */
[----:B---3--:R-:W-:Y:S05]  /*6390*/  @P2 IMAD.WIDE R4, R0, 0x4, R4 ;  /* 0x0000000400042825 */ /* 0x008fea00078e0204 */
[----:B-1---5:R1:W5:Y:S02]  /*63a0*/  @P2 LDG.E R24, desc[UR4][R4.64] ;  /* 0x0000000404182981 */ /* 0x022364000c1e1900 */
[----:B-1----:R-:W3:Y:S02]  /*63b0*/  @!P2 LDC R24, c[0x0][0x9a0] ;  /* 0x00026800ff18ab82 */ /* 0x002ee40000000800 */
.L_x_87:
[----:B--2--5:R-:W-:Y:S01]  /*63c0*/  FSETP.NEU.AND P2, PT, R26, RZ, PT ;  /* 0x000000ff1a00720b */ /* 0x024fe20003f4d000 */
[----:B------:R-:W1:Y:S01]  /*63d0*/  LDCU.128 UR12, c[0x0][0xb90] ;  /* 0x00017200ff0c77ac */ /* 0x000e620008000c00 */
[----:B------:R-:W-:Y:S01]  /*63e0*/  SEL R4, RZ, 0xffffffff, P1 ;  /* 0xffffffffff047807 */ /* 0x000fe20000800000 */
[----:B------:R-:W-:Y:S01]  /*63f0*/  BSSY B1, `(.L_x_88) ;  /* 0x0000058000017945 */ /* 0x000fe20003800000 */
[----:B------:R-:W-:Y:S01]  /*6400*/  @P6 LOP3.LUT P1, RZ, R51, 0xff, RZ, 0xc0, !PT ;  /* 0x000000ff33ff6812 */ /* 0x000fe2000782c0ff */
[----:B------:R-:W-:Y:S01]  /*6410*/  IMAD.MOV.U32 R73, RZ, RZ, 0x1 ;  /* 0x00000001ff497424 */ /* 0x000fe200078e00ff */
[----:B------:R-:W-:Y:S01]  /*6420*/  @P6 SEL R0, RZ, 0xffffffff, P2 ;  /* 0xffffffffff006807 */ /* 0x000fe20001000000 */
[----:B------:R-:W-:Y:S01]  /*6430*/  IMAD.IADD R25, R23, 0x1, R2 ;  /* 0x0000000117197824 */ /* 0x000fe200078e0202 */
[----:B------:R-:W-:Y:S01]  /*6440*/  LOP3.LUT R71, R48, 0x1, RZ, 0x3c, !PT ;  /* 0x0000000130477812 */ /* 0x000fe200078e3cff */
[----:B------:R-:W2:Y:S01]  /*6450*/  LDCU UR11, c[0x0][0xba0] ;  /* 0x00017400ff0b77ac */ /* 0x000ea20008000800 */
[----:B------:R-:W-:Y:S01]  /*6460*/  @P0 SEL R0, R4, R0, !P1 ;  /* 0x0000000004000207 */ /* 0x000fe20004800000 */
[----:B------:R-:W-:Y:S01]  /*6470*/  IMAD.U32 R72, RZ, RZ, UR50 ;  /* 0x00000032ff487e24 */ /* 0x000fe2000f8e00ff */
[----:B------:R-:W-:Y:S01]  /*6480*/  LEA R27, R22, UR49, 0x3 ;  /* 0x00000031161b7c11 */ /* 0x000fe2000f8e18ff */
[----:B------:R-:W-:Y:S01]  /*6490*/  USHF.L.U32 UR8, UR51, 0x6, URZ ;  /* 0x0000000633087899 */ /* 0x000fe200080006ff */
[----:B------:R-:W-:Y:S02]  /*64a0*/  @P6 LOP3.LUT R0, R0, 0x1, RZ, 0xc0, !PT ;  /* 0x0000000100006812 */ /* 0x000fe400078ec0ff */
[----:B------:R-:W-:Y:S02]  /*64b0*/  CS2R R38, SRZ ;  /* 0x0000000000267805 */ /* 0x000fe4000001ff00 */
[----:B------:R-:W-:Y:S02]  /*64c0*/  R2UR UR4, R59 ;  /* 0x000000003b0472ca */ /* 0x000fe400000e0000 */
[----:B------:R-:W-:Y:S02]  /*64d0*/  CS2R R36, SRZ ;  /* 0x0000000000247805 */ /* 0x000fe4000001ff00 */
[----:B------:R-:W-:Y:S01]  /*64e0*/  ISETP.NE.U32.OR P5, PT, R0, 0x1, !P6 ;  /* 0x000000010000780c */ /* 0x000fe200077a5470 */
[----:B------:R-:W-:Y:S01]  /*64f0*/  IMAD.U32 R0, RZ, RZ, UR50 ;  /* 0x00000032ff007e24 */ /* 0x000fe2000f8e00ff */
[----:B------:R-:W-:Y:S01]  /*6500*/  R2UR UR6, R58 ;  /* 0x000000003a0672ca */ /* 0x000fe200000e0000 */
[----:B------:R-:W-:Y:S01]  /*6510*/  IMAD.U32 R67, RZ, RZ, UR8 ;  /* 0x00000008ff437e24 */ /* 0x000fe2000f8e00ff */
[----:B------:R-:W-:Y:S02]  /*6520*/  R2UR UR10, R60 ;  /* 0x000000003c0a72ca */ /* 0x000fe400000e0000 */
[----:B------:R-:W-:Y:S02]  /*6530*/  CS2R R30, SRZ ;  /* 0x00000000001e7805 */ /* 0x000fe4000001ff00 */
[----:B------:R-:W-:Y:S02]  /*6540*/  LEA R0, R0, UR49, 0x3 ;  /* 0x0000003100007c11 */ /* 0x000fe4000f8e18ff */
[----:B------:R-:W-:Y:S02]  /*6550*/  CS2R R28, SRZ ;  /* 0x00000000001c7805 */ /* 0x000fe4000001ff00 */
[----:B------:R-:W-:Y:S02]  /*6560*/  R2UR UR9, R57 ;  /* 0x00000000390972ca */ /* 0x000fe400000e0000 */
[----:B------:R-:W-:Y:S01]  /*6570*/  LOP3.LUT P4, R68, R51, 0xff, RZ, 0xc0, !PT ;  /* 0x000000ff33447812 */ /* 0x000fe2000788c0ff */
[----:B------:R-:W-:Y:S01]  /*6580*/  UIMAD.WIDE.U32 UR4, UR8, UR4, URZ ;  /* 0x00000004080472a5 */ /* 0x000fe2000f8e00ff */
[----:B------:R-:W-:Y:S02]  /*6590*/  SEL R5, RZ, 0xffffffff, P2 ;  /* 0xffffffffff057807 */ /* 0x000fe40001000000 */
[----:B------:R-:W-:Y:S01]  /*65a0*/  @P5 SHF.L.U32 R3, R71, 0x1f, RZ ;  /* 0x0000001f47035819 */ /* 0x000fe200000006ff */
[----:B------:R-:W-:Y:S01]  /*65b0*/  USHF.R.U32.HI UR5, URZ, UR6, UR5 ;  /* 0x00000006ff057299 */ /* 0x000fe20008011605 */
[----:B------:R-:W-:Y:S01]  /*65c0*/  @P3 SEL R5, R4, R5, !P4 ;  /* 0x0000000504053207 */ /* 0x000fe20006000000 */
[----:B------:R-:W-:Y:S01]  /*65d0*/  UISETP.NE.AND UP0, UPT, UR10, 0x1, UPT ;  /* 0x000000010a00788c */ /* 0x000fe2000bf05270 */
[----:B------:R4:W3:Y:S01]  /*65e0*/  @P5 SYNCS.PHASECHK.TRANS64.TRYWAIT P1, [R0+URZ+0xd0], R3 ;  /* 0x0000d003000055a7 */ /* 0x0008e200080211ff */
[----:B------:R-:W-:Y:S02]  /*65f0*/  P2R R69, PR, RZ, 0x20 ;  /* 0x00000020ff457803 */ /* 0x000fe40000000000 */
[----:B------:R-:W-:Y:S01]  /*6600*/  USEL UR5, UR8, UR5, !UP0 ;  /* 0x0000000508057287 */ /* 0x000fe2000c000000 */
[----:B------:R-:W-:Y:S01]  /*6610*/  LOP3.LUT R5, R5, 0x1, RZ, 0xc0, !PT ;  /* 0x0000000105057812 */ /* 0x000fe200078ec0ff */
[----:B------:R-:W-:Y:S04]  /*6620*/  UISETP.NE.AND UP0, UPT, UR9, 0x1, UPT ;  /* 0x000000010900788c */ /* 0x000fe8000bf05270 */
[----:B------:R-:W-:Y:S02]  /*6630*/  IMAD R7, RZ, RZ, -UR5 ;  /* 0x80000005ff077e24 */ /* 0x000fe4000f8e02ff */
[----:B------:R-:W-:Y:S02]  /*6640*/  IMAD.U32 R66, RZ, RZ, UR5 ;  /* 0x00000005ff427e24 */ /* 0x000fe4000f8e00ff */
[----:B------:R-:W-:Y:S01]  /*6650*/  IMAD R67, R7, UR10, R67 ;  /* 0x0000000a07437c24 */ /* 0x000fe2000f8e0243 */
[----:B----4-:R-:W-:Y:S04]  /*6660*/  SHF.L.U32 R3, R47, 0x1f, RZ ;  /* 0x0000001f2f037819 */ /* 0x010fe800000006ff */
[----:B------:R4:W4:Y:S01]  /*6670*/  SYNCS.PHASECHK.TRANS64.TRYWAIT P0, [R27+URZ+0x120], R3 ;  /* 0x000120031b0075a7 */ /* 0x00092200080011ff */
[----:B-1----:R-:W-:Y:S07]  /*6680*/  UIMAD.WIDE.U32 UR6, UR5, UR12, URZ ;  /* 0x0000000c050672a5 */ /* 0x002fee000f8e00ff */
[----:B------:R-:W-:Y:S02]  /*6690*/  UMOV UR4, UR7 ;  /* 0x0000000700047c82 */ /* 0x000fe40008000000 */
[----:B------:R-:W-:Y:S04]  /*66a0*/  USHF.R.U32.HI UR4, URZ, UR13, UR4 ;  /* 0x0000000dff047299 */ /* 0x000fe80008011604 */
[----:B------:R-:W-:Y:S02]  /*66b0*/  USEL UR4, UR5, UR4, !UP0 ;  /* 0x0000000405047287 */ /* 0x000fe4000c000000 */
[----:B------:R-:W-:Y:S02]  /*66c0*/  UISETP.NE.AND UP0, UPT, UR14, 0x1, UPT ;  /* 0x000000010e00788c */ /* 0x000fe4000bf05270 */
[----:B------:R-:W-:Y:S02]  /*66d0*/  UIMAD.WIDE.U32 UR6, UR4, UR15, URZ ;  /* 0x0000000f040672a5 */ /* 0x000fe4000f8e00ff */
[----:B------:R-:W-:Y:S02]  /*66e0*/  IMAD.U32 R65, RZ, RZ, UR4 ;  /* 0x00000004ff417e24 */ /* 0x000fe4000f8e00ff */
[----:B------:R-:W-:Y:S01]  /*66f0*/  PLOP3.LUT P2, PT, PT, PT, UP0, 0x80, 0x8 ;  /* 0x000000000008781c */ /* 0x000fe20003f4f008 */
[----:B------:R-:W-:Y:S02]  /*6700*/  IMAD R6, RZ, RZ, -UR4 ;  /* 0x80000004ff067e24 */ /* 0x000fe4000f8e02ff */
[----:B------:R-:W-:Y:S01]  /*6710*/  UMOV UR6, UR7 ;  /* 0x0000000700067c82 */ /* 0x000fe20008000000 */
[----:B------:R-:W-:Y:S01]  /*6720*/  IMAD.U32 R64, RZ, RZ, UR4 ;  /* 0x00000004ff407e24 */ /* 0x000fe2000f8e00ff */
[----:B--2---:R-:W-:Y:S01]  /*6730*/  USHF.R.U32.HI UR6, URZ, UR11, UR6 ;  /* 0x0000000bff067299 */ /* 0x004fe20008011606 */
[----:B------:R-:W-:Y:S05]  /*6740*/  IMAD R66, R6, UR9, R66 ;  /* 0x0000000906427c24 */ /* 0x000fea000f8e0242 */
[----:B------:R-:W-:Y:S02]  /*6750*/  SEL R65, R65, UR6, !P2 ;  /* 0x0000000641417c07 */ /* 0x000fe4000d000000 */
[----:B------:R-:W-:Y:S03]  /*6760*/  ISETP.NE.U32.AND P2, PT, R5, 0x1, PT ;  /* 0x000000010500780c */ /* 0x000fe60003f45070 */
[----:B------:R-:W-:Y:S01]  /*6770*/  IMAD.MOV R4, RZ, RZ, -R65 ;  /* 0x000000ffff047224 */ /* 0x000fe200078e0a41 */
[----:B------:R-:W-:Y:S03]  /*6780*/  P2R R74, PR, RZ, 0x4 ;  /* 0x00000004ff4a7803 */ /* 0x000fe60000000000 */
[----:B------:R-:W-:Y:S01]  /*6790*/  IMAD R64, R4, UR14, R64 ;  /* 0x0000000e04407c24 */ /* 0x000fe2000f8e0240 */
[----:B---3--:R-:W-:Y:S01]  /*67a0*/  @P5 SEL R73, RZ, 0x1, !P1 ;  /* 0x00000001ff495807 */ /* 0x008fe20004800000 */
[----:B------:R-:W-:Y:S06]  /*67b0*/  @!P5 BRA `(.L_x_89) ;  /* 0x00000000006cd947 */ /* 0x000fec0003800000 */
[----:B------:R-:W-:Y:S01]  /*67c0*/  HFMA2 R31, -RZ, RZ, 0, 0 ;  /* 0x00000000ff1f7431 */ /* 0x000fe200000001ff */
[----:B------:R-:W-:Y:S01]  /*67d0*/  ISETP.NE.AND P1, PT, R73, RZ, PT ;  /* 0x000000ff4900720c */ /* 0x000fe20003f25270 */
[----:B------:R-:W-:Y:S01]  /*67e0*/  IMAD.U32 R2, RZ, RZ, UR50 ;  /* 0x00000032ff027e24 */ /* 0x000fe2000f8e00ff */
[----:B------:R-:W-:Y:S11]  /*67f0*/  BSSY B0, `(.L_x_90) ;  /* 0x0000005000007945 */ /* 0x000ff60003800000 */
[----:B------:R-:W-:Y:S05]  /*6800*/  @P1 BRA `(.L_x_91) ;  /* 0x00000000000c1947 */ /* 0x000fea0003800000 */
[----:B------:R-:W-:Y:S04]  /*6810*/  SHF.L.U32 R4, R71, 0x1f, RZ ;  /* 0x0000001f47047819 */ /* 0x000fe800000006ff */
[----:B------:R-:W1:Y:S02]  /*6820*/  SYNCS.PHASECHK.TRANS64.TRYWAIT P1, [R0+URZ+0xd0], R4 ;  /* 0x0000d004000075a7 */ /* 0x000e6400080211ff */
[----:B-1----:R-:W-:Y:S05]  /*6830*/  @!P1 BRA `(.L_x_92) ;  /* 0x0000002000489947 */ /* 0x002fea0003800000 */
.L_x_91:
[----:B------:R-:W-:Y:S05]  /*6840*/  BSYNC B0 ;  /* 0x0000000000007941 */ /* 0x000fea0003800000 */
.L_x_90:
[----:B------:R-:W-:Y:S01]  /*6850*/  ISETP.NE.AND P1, PT, R74, RZ, PT ;  /* 0x000000ff4a00720c */ /* 0x000fe20003f25270 */
[----:B------:R-:W-:Y:S01]  /*6860*/  IMAD.MOV.U32 R30, RZ, RZ, RZ ;  /* 0x000000ffff1e7224 */ /* 0x000fe200078e00ff */
[----:B------:R-:W-:Y:S02]  /*6870*/  CS2R R28, SRZ ;  /* 0x00000000001c7805 */ /* 0x000fe4000001ff00 */
[----:B------:R-:W-:Y:S02]  /*6880*/  CS2R R38, SRZ ;  /* 0x0000000000267805 */ /* 0x000fe4000001ff00 */
[----:B------:R-:W-:Y:S07]  /*6890*/  CS2R R36, SRZ ;  /* 0x0000000000247805 */ /* 0x000fee000001ff00 */
[----:B------:R-:W-:Y:S01]  /*68a0*/  @P1 IMAD R2, R2, 0x800, R49 ;  /* 0x0000080002021824 */ /* 0x000fe200078e0231 */
[----:B------:R-:W-:Y:S05]  /*68b0*/  @P1 WARPSYNC.ALL ;  /* 0x0000000000001948 */ /* 0x000fea0003800000 */
[----:B------:R-:W-:Y:S01]  /*68c0*/  @P1 LEA R2, R2, UR49, 0x1 ;  /* 0x0000003102021c11 */ /* 0x000fe2000f8e08ff */
[----:B------:R-:W-:Y:S04]  /*68d0*/  UIADD3 UR4, UPT, UPT, UR50, 0x1, URZ ;  /* 0x0000000132047890 */ /* 0x000fe8000fffe0ff */
[----:B------:R-:W2:Y:S01]  /*68e0*/  @P1 LDSM.16.M88.4 R28, [R2+0x200] ;  /* 0x00020000021c183b */ /* 0x000ea20000000200 */
[----:B-1----:R-:W-:Y:S01]  /*68f0*/  @P1 IMAD R0, R63, 0x2, R2 ;  /* 0x000000023f001824 */ /* 0x002fe200078e0202 */
[----:B------:R-:W-:Y:S04]  /*6900*/  UISETP.NE.AND UP0, UPT, UR4, 0x3, UPT ;  /* 0x000000030400788c */ /* 0x000fe8000bf05270 */
[----:B------:R1:W3:Y:S01]  /*6910*/  @P1 LDSM.16.M88.4 R36, [R0+0x200] ;  /* 0x000200000024183b */ /* 0x0002e20000000200 */
[----:B------:R-:W-:Y:S01]  /*6920*/  USEL UR4, UR4, URZ, UP0 ;  /* 0x000000ff04047287 */ /* 0x000fe20008000000 */
[----:B------:R-:W-:Y:S05]  /*6930*/  PLOP3.LUT P1, PT, PT, PT, UP0, 0x80, 0x8 ;  /* 0x000000000008781c */ /* 0x000fea0003f2f008 */
[----:B------:R-:W-:Y:S01]  /*6940*/  IMAD.U32 R72, RZ, RZ, UR4 ;  /* 0x00000004ff487e24 */ /* 0x000fe2000f8e00ff */
[----:B-1----:R-:W-:Y:S04]  /*6950*/  SEL R0, RZ, 0x1, P1 ;  /* 0x00000001ff007807 */ /* 0x002fe80000800000 */
[----:B------:R-:W-:Y:S02]  /*6960*/  LOP3.LUT R71, R71, R0, RZ, 0x3c, !PT ;  /* 0x0000000047477212 */ /* 0x000fe400078e3cff */
.L_x_89:
[----:B------:R-:W-:Y:S05]  /*6970*/  BSYNC B1 ;  /* 0x0000000000017941 */ /* 0x000fea0003800000 */
.L_x_88:
[----:B------:R-:W-:Y:S04]  /*6980*/  SHF.R.U32.HI R0, RZ, 0x15, R25 ;  /* 0x00000015ff007819 */ /* 0x000fe80000011619 */
[----:B------:R-:W-:Y:S01]  /*6990*/  LOP3.LUT P1, RZ, R0, 0x3, R52, 0x48, !PT ;  /* 0x0000000300ff7812 */ /* 0x000fe20007824834 */
[----:B------:R-:W-:Y:S01]  /*69a0*/  @!UPT UIADD3 URZ, UPT, UPT, URZ, URZ, URZ ;  /* 0x000000fffffff290 */ /* 0x000fe2000fffe0ff */
[----:B----4-:R-:W-:Y:S11]  /*69b0*/  @P0 BRA `(.L_x_93) ;  /* 0x0000000000080947 */ /* 0x010ff60003800000 */
[----:B------:R-:W1:Y:S02]  /*69c0*/  SYNCS.PHASECHK.TRANS64.TRYWAIT P0, [R27+URZ+0x120], R3 ;  /* 0x000120031b0075a7 */ /* 0x000e6400080011ff */
[----:B-1----:R-:W-:Y:S05]  /*69d0*/  @!P0 BRA `(.L_x_94) ;  /* 0x0000001c00f48947 */ /* 0x002fea0003800000 */
.L_x_93:
[----:B------:R-:W-:Y:S05]  /*69e0*/  @!P1 BRA `(.L_x_95) ;  /* 0x0000000000409947 */ /* 0x000fea0003800000 */
[----:B------:R-:W4:Y:S01]  /*69f0*/  LDCU.64 UR8, c[0x4][0x70] ;  /* 0x01000e00ff0877ac */ /* 0x000f220008000a00 */
[----:B-1----:R-:W-:Y:S01]  /*6a00*/  MOV R3, 0x0 ;  /* 0x0000000000037802 */ /* 0x002fe20000000f00 */
[----:B------:R-:W-:Y:S02]  /*6a10*/  HFMA2 R12, -RZ, RZ, 0, 5.9604644775390625e-08 ;  /* 0x00000001ff0c7431 */ /* 0x000fe400000001ff */
[----:B------:R-:W-:Y:S02]  /*6a20*/  IMAD.MOV.U32 R8, RZ, RZ, 0x192 ;  /* 0x00000192ff087424 */ /* 0x000fe400078e00ff */
[----:B------:R-:W-:Y:S01]  /*6a30*/  IMAD.MOV.U32 R13, RZ, RZ, RZ ;  /* 0x000000ffff0d7224 */ /* 0x000fe200078e00ff */
[----:B------:R-:W1:Y:S01]  /*6a40*/  LDCU.64 UR6, c[0x4][0x78] ;  /* 0x01000f00ff0677ac */ /* 0x000e620008000a00 */
[----:B------:R-:W2:Y:S01]  /*6a50*/  LDC.64 R2, c[0x4][R3] ;  /* 0x0100000003027b82 */ /* 0x000ea20000000a00 */
[----:B------:R-:W5:Y:S01]  /*6a60*/  LDCU.64 UR4, c[0x4][0x10] ;  /* 0x01000200ff0477ac */ /* 0x000f620008000a00 */
[----:B----4-:R-:W-:Y:S01]  /*6a70*/  MOV R5, UR9 ;  /* 0x0000000900057c02 */ /* 0x010fe20008000f00 */
[----:B------:R-:W-:Y:S01]  /*6a80*/  IMAD.U32 R4, RZ, RZ, UR8 ;  /* 0x00000008ff047e24 */ /* 0x000fe2000f8e00ff */
[----:B-1----:R-:W-:Y:S01]  /*6a90*/  MOV R7, UR7 ;  /* 0x0000000700077c02 */ /* 0x002fe20008000f00 */
[----:B------:R-:W-:Y:S01]  /*6aa0*/  IMAD.U32 R6, RZ, RZ, UR6 ;  /* 0x00000006ff067e24 */ /* 0x000fe2000f8e00ff */
[----:B-----5:R-:W-:Y:S01]  /*6ab0*/  MOV R11, UR5 ;  /* 0x00000005000b7c02 */ /* 0x020fe20008000f00 */
[----:B------:R-:W-:Y:S02]  /*6ac0*/  IMAD.U32 R10, RZ, RZ, UR4 ;  /* 0x00000004ff0a7e24 */ /* 0x000fe4000f8e00ff */
[----:B------:R-:W-:Y:S07]  /*6ad0*/  LEPC R20, `(.L_x_95) ;  /* 0x000000001014794e */ /* 0x000fee0000000000 */
[----:B--23--:R-:W-:Y:S05]  /*6ae0*/  CALL.ABS.NOINC R2 ;  /* 0x0000000002007343 */ /* 0x00cfea0003c00000 */
.L_x_95:
[----:B-12---:R-:W-:Y:S01]  /*6af0*/  SHF.L.U32 R3, R28, 0x10, RZ ;  /* 0x000000101c037819 */ /* 0x006fe200000006ff */
[----:B------:R-:W-:Y:S05]  /*6b00*/  WARPSYNC.ALL ;  /* 0x0000000000007948 */ /* 0x000fea0003800000 */
[----:B------:R-:W-:Y:S01]  /*6b10*/  R2UR UR4, R25 ;  /* 0x00000000190472ca */ /* 0x000fe200000e0000 */
[----:B------:R-:W-:Y:S01]  /*6b20*/  BSSY.RECONVERGENT B0, `(.L_x_96) ;  /* 0x0000054000007945 */ /* 0x000fe20003800200 */
[----:B------:R-:W-:Y:S02]  /*6b30*/  SHF.L.U32 R20, R30, 0x10, RZ ;  /* 0x000000101e147819 */ /* 0x000fe400000006ff */
[----:B------:R-:W-:Y:S02]  /*6b40*/  SHF.L.U32 R70, R63, 0x1, RZ ;  /* 0x000000013f467819 */ /* 0x000fe400000006ff */
[----:B------:R-:W-:Y:S07]  /*6b50*/  ISETP.NE.AND P0, PT, R50, RZ, PT ;  /* 0x000000ff3200720c */ /* 0x000fee0003f05270 */
[----:B------:R-:W1:Y:S02]  /*6b60*/  LDTM.16dp256bit.x4 R4, tmem[UR4] ;  /* 0x00000004000479ee */ /* 0x000e640008120000 */
[----:B-1----:R-:W-:Y:S01]  /*6b70*/  FMUL R0, R24, R4 ;  /* 0x0000000418007220 */ /* 0x002fe20000400000 */
[----:B------:R-:W-:Y:S01]  /*6b80*/  LOP3.LUT R4, R28, 0xffff0000, RZ, 0xc0, !PT ;  /* 0xffff00001c047812 */ /* 0x000fe200078ec0ff */
[----:B------:R-:W-:Y:S01]  /*6b90*/  FMUL R2, R24, R5 ;  /* 0x0000000518027220 */ /* 0x000fe20000400000 */
[C---:B------:R-:W-:Y:S01]  /*6ba0*/  SHF.L.U32 R5, R29.reuse, 0x10, RZ ;  /* 0x000000101d057819 */ /* 0x040fe200000006ff */
[----:B------:R-:W-:Y:S01]  /*6bb0*/  FFMA R0, R26, R3, R0 ;  /* 0x000000031a007223 */ /* 0x000fe20000000000 */
[----:B------:R-:W-:Y:S01]  /*6bc0*/  FMUL R3, R24, R6 ;  /* 0x0000000618037220 */ /* 0x000fe20000400000 */
[----:B------:R-:W-:Y:S01]  /*6bd0*/  LOP3.LUT R6, R29, 0xffff0000, RZ, 0xc0, !PT ;  /* 0xffff00001d067812 */ /* 0x000fe200078ec0ff */
[----:B------:R-:W-:Y:S01]  /*6be0*/  FFMA R2, R26, R4, R2 ;  /* 0x000000041a027223 */ /* 0x000fe20000000002 */
[----:B------:R-:W-:Y:S01]  /*6bf0*/  FMUL R7, R24, R7 ;  /* 0x0000000718077220 */ /* 0x000fe20000400000 */
[----:B------:R-:W-:Y:S01]  /*6c00*/  FFMA R3, R26, R5, R3 ;  /* 0x000000051a037223 */ /* 0x000fe20000000003 */
[C---:B------:R-:W-:Y:S01]  /*6c10*/  FMUL R4, R24.reuse, R8 ;  /* 0x0000000818047220 */ /* 0x040fe20000400000 */
[----:B------:R-:W-:Y:S01]  /*6c20*/  FMUL R5, R24, R9 ;  /* 0x0000000918057220 */ /* 0x000fe20000400000 */
[----:B------:R-:W-:Y:S01]  /*6c30*/  F2FP.BF16.F32.PACK_AB R32, R2, R0 ;  /* 0x000000000220723e */ /* 0x000fe200000010ff */
[----:B------:R-:W-:Y:S01]  /*6c40*/  FFMA R7, R26, R6, R7 ;  /* 0x000000061a077223 */ /* 0x000fe20000000007 */
[----:B------:R-:W-:Y:S01]  /*6c50*/  LOP3.LUT R0, R30, 0xffff0000, RZ, 0xc0, !PT ;  /* 0xffff00001e007812 */ /* 0x000fe200078ec0ff */
[----:B------:R-:W-:Y:S01]  /*6c60*/  FFMA R4, R26, R20, R4 ;  /* 0x000000141a047223 */ /* 0x000fe20000000004 */
[----:B------:R-:W-:Y:S01]  /*6c70*/  SHF.L.U32 R2, R31, 0x10, RZ ;  /* 0x000000101f027819 */ /* 0x000fe200000006ff */
[----:B------:R-:W-:Y:S01]  /*6c80*/  FMUL R6, R24, R10 ;  /* 0x0000000a18067220 */ /* 0x000fe20000400000 */
[----:B------:R-:W-:Y:S01]  /*6c90*/  F2FP.BF16.F32.PACK_AB R33, R7, R3 ;  /* 0x000000030721723e */ /* 0x000fe200000010ff */
[C---:B------:R-:W-:Y:S01]  /*6ca0*/  FFMA R5, R26.reuse, R0, R5 ;  /* 0x000000001a057223 */ /* 0x040fe20000000005 */
[----:B------:R-:W-:Y:S01]  /*6cb0*/  LOP3.LUT R3, R31, 0xffff0000, RZ, 0xc0, !PT ;  /* 0xffff00001f037812 */ /* 0x000fe200078ec0ff */
[----:B------:R-:W-:Y:S01]  /*6cc0*/  FFMA R6, R26, R2, R6 ;  /* 0x000000021a067223 */ /* 0x000fe20000000006 */
[----:B---3--:R-:W-:Y:S01]  /*6cd0*/  SHF.L.U32 R7, R36, 0x10, RZ ;  /* 0x0000001024077819 */ /* 0x008fe200000006ff */
[----:B------:R-:W-:Y:S01]  /*6ce0*/  FMUL R11, R24, R11 ;  /* 0x0000000b180b7220 */ /* 0x000fe20000400000 */
[----:B------:R-:W-:Y:S01]  /*6cf0*/  LOP3.LUT R0, R36, 0xffff0000, RZ, 0xc0, !PT ;  /* 0xffff000024007812 */ /* 0x000fe200078ec0ff */
[C---:B------:R-:W-:Y:S01]  /*6d00*/  FMUL R8, R24.reuse, R12 ;  /* 0x0000000c18087220 */ /* 0x040fe20000400000 */
[----:B------:R-:W-:Y:S01]  /*6d10*/  SHF.L.U32 R2, R37, 0x10, RZ ;  /* 0x0000001025027819 */ /* 0x000fe200000006ff */
[----:B------:R-:W-:Y:S01]  /*6d20*/  FMUL R9, R24, R13 ;  /* 0x0000000d18097220 */ /* 0x000fe20000400000 */
[----:B------:R-:W-:Y:S01]  /*6d30*/  F2FP.BF16.F32.PACK_AB R34, R5, R4 ;  /* 0x000000040522723e */ /* 0x000fe200000010ff */
[C---:B------:R-:W-:Y:S01]  /*6d40*/  FFMA R11, R26.reuse, R3, R11 ;  /* 0x000000031a0b7223 */ /* 0x040fe2000000000b */
[----:B------:R-:W-:Y:S01]  /*6d50*/  MOV R5, UR50 ;  /* 0x0000003200057c02 */ /* 0x000fe20008000f00 */
[C---:B------:R-:W-:Y:S01]  /*6d60*/  FFMA R8, R26.reuse, R7, R8 ;  /* 0x000000071a087223 */ /* 0x040fe20000000008 */
[----:B------:R-:W-:Y:S01]  /*6d70*/  SHF.L.U32 R3, R39, 0x10, RZ ;  /* 0x0000001027037819 */ /* 0x000fe200000006ff */
[----:B------:R-:W-:Y:S01]  /*6d80*/  FFMA R9, R26, R0, R9 ;  /* 0x000000001a097223 */ /* 0x000fe20000000009 */
[----:B------:R-:W-:Y:S01]  /*6d90*/  LOP3.LUT R0, R37, 0xffff0000, RZ, 0xc0, !PT ;  /* 0xffff000025007812 */ /* 0x000fe200078ec0ff */
[C---:B------:R-:W-:Y:S01]  /*6da0*/  FMUL R10, R24.reuse, R14 ;  /* 0x0000000e180a7220 */ /* 0x040fe20000400000 */
[----:B------:R-:W-:Y:S01]  /*6db0*/  LOP3.LUT R4, R39, 0xffff0000, RZ, 0xc0, !PT ;  /* 0xffff000027047812 */ /* 0x000fe200078ec0ff */
[C---:B------:R-:W-:Y:S01]  /*6dc0*/  FMUL R15, R24.reuse, R15 ;  /* 0x0000000f180f7220 */ /* 0x040fe20000400000 */
[----:B------:R-:W-:Y:S01]  /*6dd0*/  FMUL R12, R24, R16 ;  /* 0x00000010180c7220 */ /* 0x000fe20000400000 */
[----:B------:R-:W-:Y:S01]  /*6de0*/  FFMA R10, R26, R2, R10 ;  /* 0x000000021a0a7223 */ /* 0x000fe2000000000a */
[----:B------:R-:W-:Y:S01]  /*6df0*/  LOP3.LUT R2, R38, 0xffff0000, RZ, 0xc0, !PT ;  /* 0xffff000026027812 */ /* 0x000fe200078ec0ff */
[----:B------:R-:W-:Y:S01]  /*6e00*/  FFMA R15, R26, R0, R15 ;  /* 0x000000001a0f7223 */ /* 0x000fe2000000000f */
[----:B------:R-:W-:Y:S01]  /*6e10*/  SHF.L.U32 R0, R38, 0x10, RZ ;  /* 0x0000001026007819 */ /* 0x000fe200000006ff */
[C---:B------:R-:W-:Y:S01]  /*6e20*/  FMUL R13, R24.reuse, R17 ;  /* 0x00000011180d7220 */ /* 0x040fe20000400000 */
[C---:B------:R-:W-:Y:S01]  /*6e30*/  FMUL R14, R24.reuse, R18 ;  /* 0x00000012180e7220 */ /* 0x040fe20000400000 */
[----:B------:R-:W-:Y:S01]  /*6e40*/  FMUL R19, R24, R19 ;  /* 0x0000001318137220 */ /* 0x000fe20000400000 */
[----:B------:R-:W-:Y:S01]  /*6e50*/  LEA R5, R5, R49, 0xb ;  /* 0x0000003105057211 */ /* 0x000fe200078e58ff */
[C---:B------:R-:W-:Y:S01]  /*6e60*/  FFMA R12, R26.reuse, R0, R12 ;  /* 0x000000001a0c7223 */ /* 0x040fe2000000000c */
[C---:B------:R-:W-:Y:S01]  /*6e70*/  FFMA R13, R26.reuse, R2, R13 ;  /* 0x000000021a0d7223 */ /* 0x040fe2000000000d */
[C---:B------:R-:W-:Y:S01]  /*6e80*/  FFMA R14, R26.reuse, R3, R14 ;  /* 0x000000031a0e7223 */ /* 0x040fe2000000000e */
[----:B------:R-:W-:Y:S01]  /*6e90*/  FFMA R19, R26, R4, R19 ;  /* 0x000000041a137223 */ /* 0x000fe20000000013 */
[----:B------:R-:W-:Y:S02]  /*6ea0*/  F2FP.BF16.F32.PACK_AB R35, R11, R6 ;  /* 0x000000060b23723e */ /* 0x000fe400000010ff */
[----:B------:R-:W-:Y:S02]  /*6eb0*/  LEA R5, R5, UR49, 0x1 ;  /* 0x0000003105057c11 */ /* 0x000fe4000f8e08ff */
[----:B------:R-:W-:Y:S02]  /*6ec0*/  F2FP.BF16.F32.PACK_AB R8, R9, R8 ;  /* 0x000000080908723e */ /* 0x000fe400000010ff */
[----:B------:R-:W-:Y:S01]  /*6ed0*/  F2FP.BF16.F32.PACK_AB R9, R15, R10 ;  /* 0x0000000a0f09723e */ /* 0x000fe200000010ff */
[----:B------:R1:W-:Y:S01]  /*6ee0*/  STSM.16.M88.4 [R5+0x200], R32 ;  /* 0x0002002005007844 */ /* 0x0003e20000000200 */
[----:B------:R-:W-:Y:S02]  /*6ef0*/  F2FP.BF16.F32.PACK_AB R10, R13, R12 ;  /* 0x0000000c0d0a723e */ /* 0x000fe400000010ff */
[----:B------:R-:W-:Y:S02]  /*6f00*/  F2FP.BF16.F32.PACK_AB R11, R19, R14 ;  /* 0x0000000e130b723e */ /* 0x000fe400000010ff */
[----:B------:R-:W-:Y:S05]  /*6f10*/  IADD3 R0, PT, PT, R70, 0x200, R5 ;  /* 0x0000020046007810 */ /* 0x000fea0007ffe005 */
[----:B------:R1:W-:Y:S01]  /*6f20*/  STSM.16.M88.4 [R0], R8 ;  /* 0x0000000800007844 */ /* 0x0003e20000000200 */
[----:B------:R-:W-:Y:S01]  /*6f30*/  @!PT LDS RZ, [RZ] ;  /* 0x00000000fffff984 */ /* 0x000fe20000000800 */
[----:B------:R-:W-:Y:S01]  /*6f40*/  @!PT LDS RZ, [RZ] ;  /* 0x00000000fffff984 */ /* 0x000fe20000000800 */
[----:B------:R-:W-:Y:S01]  /*6f50*/  @!PT LDS RZ, [RZ] ;  /* 0x00000000fffff984 */ /* 0x000fe20000000800 */
[----:B------:R-:W-:Y:S01]  /*6f60*/  @!PT LDS RZ, [RZ] ;  /* 0x00000000fffff984 */ /* 0x000fe20000000800 */
[----:B------:R2:W-:Y:S07]  /*6f70*/  MEMBAR.ALL.CTA ;  /* 0x0000000000007992 */ /* 0x0005ee0000008000 */
[----:B--2---:R-:W2:Y:S02]  /*6f80*/  FENCE.VIEW.ASYNC.S ;  /* 0x00000000000073c6 */ /* 0x004ea40000000000 */
[----:B--2---:R-:W-:Y:S06]  /*6f90*/  BAR.SYNC.DEFER_BLOCKING 0x1, 0x80 ;  /* 0x0042000000007b1d */ /* 0x004fec0000010000 */
[----:B------:R-:W-:Y:S05]  /*6fa0*/  @P0 BRA `(.L_x_97) ;  /* 0x00000000002c0947 */ /* 0x000fea0003800000 */
[----:B------:R-:W2:Y:S01]  /*6fb0*/  LDCU.64 UR6, c[0x0][0x348] ;  /* 0x00006900ff0677ac */ /* 0x000ea20008000a00 */
[----:B------:R-:W-:Y:S02]  /*6fc0*/  R2UR UR42, R67 ;  /* 0x00000000432a72ca */ /* 0x000fe400000e0000 */
[----:B------:R-:W-:Y:S01]  /*6fd0*/  R2UR UR43, R66 ;  /* 0x00000000422b72ca */ /* 0x000fe200000e0000 */
[----:B------:R-:W-:Y:S01]  /*6fe0*/  ULEA UR5, UR50, UR49, 0xc ;  /* 0x0000003132057291 */ /* 0x000fe2000f8e60ff */
[----:B------:R-:W-:Y:S02]  /*6ff0*/  R2UR UR44, R64 ;  /* 0x00000000402c72ca */ /* 0x000fe400000e0000 */
[----:B------:R-:W-:Y:S01]  /*7000*/  R2UR UR45, R65 ;  /* 0x00000000412d72ca */ /* 0x000fe200000e0000 */
[----:B------:R-:W-:Y:S02]  /*7010*/  UIADD3 UR40, UPT, UPT, UR5, 0x200, URZ ;  /* 0x0000020005287890 */ /* 0x000fe4000fffe0ff */
[----:B--2---:R-:W-:Y:S04]  /*7020*/  UIADD3 UR4, UP0, UPT, UR6, 0x780, URZ ;  /* 0x0000078006047890 */ /* 0x004fe8000ff1e0ff */
[----:B------:R-:W-:Y:S09]  /*7030*/  UIADD3.X UR5, UPT, UPT, URZ, UR7, URZ, UP0, !UPT ;  /* 0x00000007ff057290 */ /* 0x000ff200087fe4ff */
[----:B------:R2:W-:Y:S02]  /*7040*/  UTMASTG.5D.IM2COL [UR40], [UR4] ;  /* 0x00000028040073b5 */ /* 0x0005e40008060000 */
[----:B--2---:R0:W-:Y:S02]  /*7050*/  UTMACMDFLUSH ;  /* 0x00000000000079b7 */ /* 0x0041e40000000000 */
.L_x_97:
[----:B------:R-:W-:Y:S05]  /*7060*/  BSYNC.RECONVERGENT B0 ;  /* 0x0000000000007941 */ /* 0x000fea0003800200 */
.L_x_96:
[----:B------:R-:W-:Y:S01]  /*7070*/  UIADD3 UR42, UPT, UPT, UR50, 0x1, URZ ;  /* 0x00000001322a7890 */ /* 0x000fe2000fffe0ff */
[----:B------:R-:W-:Y:S03]  /*7080*/  BSSY.RECONVERGENT B0, `(.L_x_98) ;  /* 0x0000005000007945 */ /* 0x000fe60003800200 */
[----:B------:R-:W-:Y:S04]  /*7090*/  UISETP.NE.AND UP0, UPT, UR42, 0x3, UPT ;  /* 0x000000032a00788c */ /* 0x000fe8000bf05270 */
[----:B------:R-:W-:Y:S01]  /*70a0*/  USEL UR40, UR42, URZ, UP0 ;  /* 0x000000ff2a287287 */ /* 0x000fe20008000000 */
[----:B------:R-:W-:Y:S11]  /*70b0*/  @P0 BRA `(.L_x_99) ;  /* 0x0000000000040947 */ /* 0x000ff60003800000 */
[----:B------:R-:W-:Y:S04]  /*70c0*/  DEPBAR.LE SB0, 0x1 ;  /* 0x000080400000791a */ /* 0x000fe80000000000 */
.L_x_99:
[----:B------:R-:W-:Y:S05]  /*70d0*/  BSYNC.RECONVERGENT B0 ;  /* 0x0000000000007941 */ /* 0x000fea0003800200 */
.L_x_98:
[----:B------:R-:W-:Y:S01]  /*70e0*/  BAR.SYNC.DEFER_BLOCKING 0x1, 0x80 ;  /* 0x0042000000007b1d */ /* 0x000fe20000010000 */
[----:B------:R-:W-:Y:S01]  /*70f0*/  ISETP.NE.AND P1, PT, R69, RZ, PT ;  /* 0x000000ff4500720c */ /* 0x000fe20003f25270 */
[----:B------:R-:W-:Y:S01]  /*7100*/  UISETP.NE.AND UP0, UPT, UR52, URZ, UPT ;  /* 0x000000ff3400728c */ /* 0x000fe2000bf05270 */
[----:B------:R-:W-:Y:S11]  /*7110*/  LEA R3, R72, UR49, 0x3 ;  /* 0x0000003148037c11 */ /* 0x000ff6000f8e18ff */
[----:B------:R-:W-:Y:S01]  /*7120*/  @P1 SHF.L.U32 R4, R71, 0x1f, RZ ;  /* 0x0000001f47041819 */ /* 0x000fe200000006ff */
[----:B------:R-:W-:Y:S06]  /*7130*/  BRA.U !UP0, `(.L_x_100) ;  /* 0x0000000108287547 */ /* 0x000fec000b800000 */
[----:B-1----:R-:W1:Y:S01]  /*7140*/  S2R R0, SR_CgaCtaId ;  /* 0x0000000000007919 */ /* 0x002e620000008800 */
[----:B------:R-:W-:Y:S05]  /*7150*/  IMAD.U32 R2, RZ, RZ, UR53 ;  /* 0x00000035ff027e24 */ /* 0x000fea000f8e00ff */
[C---:B------:R-:W-:Y:S01]  /*7160*/  @P1 LEA R5, R2.reuse, UR49, 0x3 ;  /* 0x0000003102051c11 */ /* 0x040fe2000f8e18ff */
[----:B------:R-:W-:Y:S04]  /*7170*/  VIADD R2, R2, 0x1 ;  /* 0x0000000102027836 */ /* 0x000fe80000000000 */
[----:B------:R-:W-:Y:S01]  /*7180*/  @P1 VIADD R5, R5, 0xe8 ;  /* 0x000000e805051836 */ /* 0x000fe20000000000 */
[C---:B------:R-:W-:Y:S04]  /*7190*/  ISETP.NE.AND P0, PT, R2.reuse, 0x3, PT ;  /* 0x000000030200780c */ /* 0x040fe80003f05270 */
[----:B------:R-:W-:Y:S04]  /*71a0*/  SEL R2, R2, RZ, P0 ;  /* 0x000000ff02027207 */ /* 0x000fe80000000000 */
[----:B------:R-:W-:Y:S02]  /*71b0*/  R2UR UR53, R2 ;  /* 0x00000000023572ca */ /* 0x000fe400000e0000 */
[----:B-1----:R-:W-:Y:S04]  /*71c0*/  @P1 PRMT R0, R0, 0x654, R5 ;  /* 0x0000065400001816 */ /* 0x002fe80000000005 */
[----:B------:R2:W-:Y:S09]  /*71d0*/  @P1 SYNCS.ARRIVE.TRANS64.RED.A1T0 RZ, [R0+URZ], RZ ;  /* 0x000000ff00ff19a7 */ /* 0x0005f200081004ff */
.L_x_100:
[----:B------:R-:W3:Y:S01]  /*71e0*/  @P1 SYNCS.PHASECHK.TRANS64.TRYWAIT P0, [R3+URZ+0xd0], R4 ;  /* 0x0000d004030015a7 */ /* 0x000ee200080011ff */
[----:B------:R-:W-:Y:S01]  /*71f0*/  BSSY B1, `(.L_x_101) ;  /* 0x0000013000017945 */ /* 0x000fe20003800000 */
[----:B---3--:R-:W-:Y:S03]  /*7200*/  @P1 SEL R73, RZ, 0x1, !P0 ;  /* 0x00000001ff491807 */ /* 0x008fe60004000000 */
[----:B------:R-:W-:Y:S05]  /*7210*/  @!P1 BRA `(.L_x_102) ;  /* 0x0000000000409947 */ /* 0x000fea0003800000 */
[----:B------:R-:W-:Y:S01]  /*7220*/  ISETP.NE.AND P1, PT, R74, RZ, PT ;  /* 0x000000ff4a00720c */ /* 0x000fe20003f25270 */
[----:B------:R-:W-:Y:S01]  /*7230*/  BSSY B0, `(.L_x_103) ;  /* 0x0000009000007945 */ /* 0x000fe20003800000 */
[----:B------:R-:W-:Y:S11]  /*7240*/  ISETP.NE.AND P0, PT, R73, RZ, PT ;  /* 0x000000ff4900720c */ /* 0x000ff60003f05270 */
[----:B------:R-:W-:Y:S05]  /*7250*/  @P1 IMAD R2, R72, 0x800, R49 ;  /* 0x0000080048021824 */ /* 0x000fea00078e0231 */
[----:B------:R-:W-:Y:S05]  /*7260*/  @P1 LEA R2, R2, UR49, 0x1 ;  /* 0x0000003102021c11 */ /* 0x000fea000f8e08ff */
[----:B-12---:R-:W-:Y:S01]  /*7270*/  @P1 IMAD.IADD R0, R70, 0x1, R2 ;  /* 0x0000000146001824 */ /* 0x006fe200078e0202 */
[----:B------:R-:W-:Y:S06]  /*7280*/  @P0 BRA `(.L_x_104) ;  /* 0x00000000000c0947 */ /* 0x000fec0003800000 */
[----:B------:R-:W-:Y:S04]  /*7290*/  SHF.L.U32 R71, R71, 0x1f, RZ ;  /* 0x0000001f47477819 */ /* 0x000fe800000006ff */
[----:B------:R-:W1:Y:S02]  /*72a0*/  SYNCS.PHASECHK.TRANS64.TRYWAIT P0, [R3+URZ+0xd0], R71 ;  /* 0x0000d047030075a7 */ /* 0x000e6400080011ff */
[----:B-1----:R-:W-:Y:S05]  /*72b0*/  @!P0 BRA `(.L_x_105) ;  /* 0x0000001400d08947 */ /* 0x002fea0003800000 */
.L_x_104:
[----:B------:R-:W-:Y:S05]  /*72c0*/  BSYNC B0 ;  /* 0x0000000000007941 */ /* 0x000fea0003800000 */
.L_x_103:
[----:B------:R-:W-:Y:S11]  /*72d0*/  ISETP.NE.AND P0, PT, R74, RZ, PT ;  /* 0x000000ff4a00720c */ /* 0x000ff60003f05270 */
[----:B------:R-:W-:Y:S02]  /*72e0*/  @!UPT UIADD3 URZ, UPT, UPT, URZ, URZ, URZ ;  /* 0x000000fffffff290 */ /* 0x000fe4000fffe0ff */
[----:B------:R-:W-:Y:S05]  /*72f0*/  @P0 WARPSYNC.ALL ;  /* 0x0000000000000948 */ /* 0x000fea0003800000 */
[----:B------:R3:W4:Y:S04]  /*7300*/  @P0 LDSM.16.M88.4 R28, [R2+0x200] ;  /* 0x00020000021c083b */ /* 0x0007280000000200 */
[----:B------:R3:W2:Y:S02]  /*7310*/  @P0 LDSM.16.M88.4 R36, [R0+0x200] ;  /* 0x000200000024083b */ /* 0x0006a40000000200 */
.L_x_102:
[----:B------:R-:W-:Y:S05]  /*7320*/  BSYNC B1 ;  /* 0x0000000000017941 */ /* 0x000fea0003800000 */
.L_x_101:
[----:B-123--:R-:W-:Y:S05]  /*7330*/  VIADD R0, R25, 0x20 ;  /* 0x0000002019007836 */ /* 0x00efea0000000000 */
[----:B------:R-:W-:Y:S04]  /*7340*/  SHF.R.U32.HI R0, RZ, 0x15, R0 ;  /* 0x00000015ff007819 */ /* 0x000fe80000011600 */
[----:B------:R-:W-:Y:S11]  /*7350*/  LOP3.LUT P0, RZ, R0, 0x3, R52, 0x48, !PT ;  /* 0x0000000300ff7812 */ /* 0x000ff60007804834 */
[----:B------:R-:W-:Y:S02]  /*7360*/  @!UPT UIADD3 URZ, UPT, UPT, URZ, URZ, URZ ;  /* 0x000000fffffff290 */ /* 0x000fe4000fffe0ff */
[----:B------:R-:W-:Y:S05]  /*7370*/  @!P0 BRA `(.L_x_106) ;  /* 0x0000000000408947 */ /* 0x000fea0003800000 */
[----:B------:R-:W1:Y:S01]  /*7380*/  LDCU.64 UR8, c[0x4][0x70] ;  /* 0x01000e00ff0877ac */ /* 0x000e620008000a00 */
[----:B------:R-:W-:Y:S01]  /*7390*/  MOV R3, 0x0 ;  /* 0x0000000000037802 */ /* 0x000fe20000000f00 */
[----:B------:R-:W-:Y:S02]  /*73a0*/  HFMA2 R12, -RZ, RZ, 0, 5.9604644775390625e-08 ;  /* 0x00000001ff0c7431 */ /* 0x000fe400000001ff */
[----:B------:R-:W-:Y:S02]  /*73b0*/  IMAD.MOV.U32 R8, RZ, RZ, 0x192 ;  /* 0x00000192ff087424 */ /* 0x000fe400078e00ff */
[----:B------:R-:W-:Y:S01]  /*73c0*/  IMAD.MOV.U32 R13, RZ, RZ, RZ ;  /* 0x000000ffff0d7224 */ /* 0x000fe200078e00ff */
[----:B------:R-:W2:Y:S01]  /*73d0*/  LDCU.64 UR6, c[0x4][0x78] ;  /* 0x01000f00ff0677ac */ /* 0x000ea20008000a00 */
[----:B------:R-:W3:Y:S01]  /*73e0*/  LDC.64 R2, c[0x4][R3] ;  /* 0x0100000003027b82 */ /* 0x000ee20000000a00 */
[----:B------:R-:W5:Y:S01]  /*73f0*/  LDCU.64 UR4, c[0x4][0x10] ;  /* 0x01000200ff0477ac */ /* 0x000f620008000a00 */
[----:B-1----:R-:W-:Y:S01]  /*7400*/  MOV R5, UR9 ;  /* 0x0000000900057c02 */ /* 0x002fe20008000f00 */
[----:B------:R-:W-:Y:S01]  /*7410*/  IMAD.U32 R4, RZ, RZ, UR8 ;  /* 0x00000008ff047e24 */ /* 0x000fe2000f8e00ff */
[----:B--2---:R-:W-:Y:S01]  /*7420*/  MOV R7, UR7 ;  /* 0x0000000700077c02 */ /* 0x004fe20008000f00 */
[----:B------:R-:W-:Y:S01]  /*7430*/  IMAD.U32 R6, RZ, RZ, UR6 ;  /* 0x00000006ff067e24 */ /* 0x000fe2000f8e00ff */
[----:B-----5:R-:W-:Y:S01]  /*7440*/  MOV R11, UR5 ;  /* 0x00000005000b7c02 */ /* 0x020fe20008000f00 */
[----:B------:R-:W-:Y:S02]  /*7450*/  IMAD.U32 R10, RZ, RZ, UR4 ;  /* 0x00000004ff0a7e24 */ /* 0x000fe4000f8e00ff */
[----:B------:R-:W-:Y:S07]  /*7460*/  LEPC R20, `(.L_x_106) ;  /* 0x000000001014794e */ /* 0x000fee0000000000 */
[----:B---34-:R-:W-:Y:S05]  /*7470*/  CALL.ABS.NOINC R2 ;  /* 0x0000000002007343 */ /* 0x018fea0003c00000 */
.L_x_106:
[----:B------:R-:W-:Y:S01]  /*7480*/  ISETP.NE.AND P1, PT, R50, RZ, PT ;  /* 0x000000ff3200720c */ /* 0x000fe20003f25270 */
[----:B------:R-:W-:Y:S05]  /*7490*/  WARPSYNC.ALL ;  /* 0x0000000000007948 */ /* 0x000fea0003800000 */
[----:B------:R-:W-:Y:S01]  /*74a0*/  R2UR UR4, R25 ;  /* 0x00000000190472ca */ /* 0x000fe200000e0000 */
[----:B------:R-:W1:Y:S01]  /*74b0*/  S2UR UR5, SR_CgaCtaId ;  /* 0x00000000000579c3 */ /* 0x000e620000008800 */
[C---:B----4-:R-:W-:Y:S01]  /*74c0*/  SHF.L.U32 R20, R28.reuse, 0x10, RZ ;  /* 0x000000101c147819 */ /* 0x050fe200000006ff */
[----:B------:R-:W-:Y:S01]  /*74d0*/  BSSY.RECONVERGENT B0, `(.L_x_107) ;  /* 0x0000058000007945 */ /* 0x000fe20003800200 */
[----:B------:R-:W-:Y:S02]  /*74e0*/  LOP3.LUT R21, R28, 0xffff0000, RZ, 0xc0, !PT ;  /* 0xffff00001c157812 */ /* 0x000fe400078ec0ff */
[----:B------:R-:W-:Y:S02]  /*74f0*/  SHF.L.U32 R25, R29, 0x10, RZ ;  /* 0x000000101d197819 */ /* 0x000fe400000006ff */
[----:B------:R-:W-:Y:S02]  /*7500*/  SHF.L.U32 R28, R30, 0x10, RZ ;  /* 0x000000101e1c7819 */ /* 0x000fe400000006ff */
[C---:B------:R-:W-:Y:S02]  /*7510*/  SHF.L.U32 R32, R36.reuse, 0x10, RZ ;  /* 0x0000001024207819 */ /* 0x040fe400000006ff */
[----:B------:R-:W-:Y:S01]  /*7520*/  LOP3.LUT R33, R36, 0xffff0000, RZ, 0xc0, !PT ;  /* 0xffff000024217812 */ /* 0x000fe200078ec0ff */
[----:B------:R-:W2:Y:S01]  /*7530*/  LDTM.16dp256bit.x4 R4, tmem[UR4+0x20] ;  /* 0x00002004000479ee */ /* 0x000ea20008120000 */
[----:B------:R-:W-:Y:S01]  /*7540*/  R2UR UR4, R27 ;  /* 0x000000001b0472ca */ /* 0x000fe200000e0000 */
[----:B------:R-:W-:Y:S01]  /*7550*/  NOP ;  /* 0x0000000000007918 */ /* 0x000fe20000000000 */
[----:B------:R-:W-:Y:S02]  /*7560*/  LOP3.LUT R27, R29, 0xffff0000, RZ, 0xc0, !PT ;  /* 0xffff00001d1b7812 */ /* 0x000fe400078ec0ff */
[----:B------:R-:W-:Y:S02]  /*7570*/  LOP3.LUT R29, R30, 0xffff0000, RZ, 0xc0, !PT ;  /* 0xffff00001e1d7812 */ /* 0x000fe400078ec0ff */
[C---:B------:R-:W-:Y:S02]  /*7580*/  SHF.L.U32 R30, R31.reuse, 0x10, RZ ;  /* 0x000000101f1e7819 */ /* 0x040fe400000006ff */
[----:B------:R-:W-:Y:S02]  /*7590*/  LOP3.LUT R31, R31, 0xffff0000, RZ, 0xc0, !PT ;  /* 0xffff00001f1f7812 */ /* 0x000fe400078ec0ff */
[C---:B------:R-:W-:Y:S02]  /*75a0*/  SHF.L.U32 R34, R37.reuse, 0x10, RZ ;  /* 0x0000001025227819 */ /* 0x040fe400000006ff */
[----:B------:R-:W-:Y:S01]  /*75b0*/  LOP3.LUT R35, R37, 0xffff0000, RZ, 0xc0, !PT ;  /* 0xffff000025237812 */ /* 0x000fe200078ec0ff */
[----:B------:R-:W-:Y:S01]  /*75c0*/  UIADD3 UR4, UPT, UPT, UR4, 0x130, URZ ;  /* 0x0000013004047890 */ /* 0x000fe2000fffe0ff */
[C---:B------:R-:W-:Y:S02]  /*75d0*/  SHF.L.U32 R36, R38.reuse, 0x10, RZ ;  /* 0x0000001026247819 */ /* 0x040fe400000006ff */
[----:B------:R-:W-:Y:S02]  /*75e0*/  LOP3.LUT R37, R38, 0xffff0000, RZ, 0xc0, !PT ;  /* 0xffff000026257812 */ /* 0x000fe400078ec0ff */
[C---:B------:R-:W-:Y:S02]  /*75f0*/  SHF.L.U32 R38, R39.reuse, 0x10, RZ ;  /* 0x0000001027267819 */ /* 0x040fe400000006ff */
[----:B------:R-:W-:Y:S01]  /*7600*/  LOP3.LUT R39, R39, 0xffff0000, RZ, 0xc0, !PT ;  /* 0xffff000027277812 */ /* 0x000fe200078ec0ff */
[C---:B--2---:R-:W-:Y:S01]  /*7610*/  FMUL R4, R24.reuse, R4 ;  /* 0x0000000418047220 */ /* 0x044fe20000400000 */
[----:B-1----:R-:W-:Y:S01]  /*7620*/  UPRMT UR4, UR5, 0x654, UR4 ;  /* 0x0000065405047896 */ /* 0x002fe20008000004 */
[C---:B------:R-:W-:Y:S01]  /*7630*/  FMUL R5, R24.reuse, R5 ;  /* 0x0000000518057220 */ /* 0x040fe20000400000 */
[----:B------:R-:W-:Y:S01]  /*7640*/  FMUL R6, R24, R6 ;  /* 0x0000000618067220 */ /* 0x000fe20000400000 */
[----:B------:R-:W-:Y:S01]  /*7650*/  FFMA R4, R26, R20, R4 ;  /* 0x000000141a047223 */ /* 0x000fe20000000004 */
[----:B------:R-:W-:Y:S01]  /*7660*/  FMUL R7, R24, R7 ;  /* 0x0000000718077220 */ /* 0x000fe20000400000 */
[C---:B------:R-:W-:Y:S01]  /*7670*/  FFMA R5, R26.reuse, R21, R5 ;  /* 0x000000151a057223 */ /* 0x040fe20000000005 */
[----:B------:R-:W-:Y:S01]  /*7680*/  FFMA R6, R26, R25, R6 ;  /* 0x000000191a067223 */ /* 0x000fe20000000006 */
[----:B------:R-:W-:Y:S01]  /*7690*/  FMUL R8, R24, R8 ;  /* 0x0000000818087220 */ /* 0x000fe20000400000 */
[----:B------:R-:W-:Y:S01]  /*76a0*/  FFMA R7, R26, R27, R7 ;  /* 0x0000001b1a077223 */ /* 0x000fe20000000007 */
[----:B------:R-:W-:Y:S01]  /*76b0*/  FMUL R9, R24, R9 ;  /* 0x0000000918097220 */ /* 0x000fe20000400000 */
[----:B------:R-:W-:Y:S01]  /*76c0*/  F2FP.BF16.F32.PACK_AB R4, R5, R4 ;  /* 0x000000040504723e */ /* 0x000fe200000010ff */
[----:B------:R-:W-:Y:S01]  /*76d0*/  SYNCS.ARRIVE.TRANS64.RED.A1T0 RZ, [UR4], RZ ;  /* 0x000000ffffff79a7 */ /* 0x000fe20008100404 */
[C---:B------:R-:W-:Y:S01]  /*76e0*/  FFMA R8, R26.reuse, R28, R8 ;  /* 0x0000001c1a087223 */ /* 0x040fe20000000008 */
[----:B------:R-:W-:Y:S01]  /*76f0*/  F2FP.BF16.F32.PACK_AB R5, R7, R6 ;  /* 0x000000060705723e */ /* 0x000fe200000010ff */
[----:B------:R-:W-:Y:S01]  /*7700*/  FFMA R9, R26, R29, R9 ;  /* 0x0000001d1a097223 */ /* 0x000fe20000000009 */
[C---:B------:R-:W-:Y:S01]  /*7710*/  FMUL R10, R24.reuse, R10 ;  /* 0x0000000a180a7220 */ /* 0x040fe20000400000 */
[C---:B------:R-:W-:Y:S01]  /*7720*/  FMUL R11, R24.reuse, R11 ;  /* 0x0000000b180b7220 */ /* 0x040fe20000400000 */
[C---:B------:R-:W-:Y:S01]  /*7730*/  FMUL R0, R24.reuse, R12 ;  /* 0x0000000c18007220 */ /* 0x040fe20000400000 */
[----:B------:R-:W-:Y:S01]  /*7740*/  FMUL R2, R24, R13 ;  /* 0x0000000d18027220 */ /* 0x000fe20000400000 */
[----:B------:R-:W-:Y:S01]  /*7750*/  FFMA R10, R26, R30, R10 ;  /* 0x0000001e1a0a7223 */ /* 0x000fe2000000000a */
[----:B------:R-:W-:Y:S01]  /*7760*/  FMUL R3, R24, R14 ;  /* 0x0000000e18037220 */ /* 0x000fe20000400000 */
[----:B------:R-:W-:Y:S01]  /*7770*/  F2FP.BF16.F32.PACK_AB R6, R9, R8 ;  /* 0x000000080906723e */ /* 0x000fe200000010ff */
[----:B------:R-:W-:Y:S01]  /*7780*/  FFMA R11, R26, R31, R11 ;  /* 0x0000001f1a0b7223 */ /* 0x000fe2000000000b */
[C---:B------:R-:W-:Y:S01]  /*7790*/  FMUL R15, R24.reuse, R15 ;  /* 0x0000000f180f7220 */ /* 0x040fe20000400000 */
[----:B------:R-:W-:Y:S01]  /*77a0*/  FMUL R12, R24, R16 ;  /* 0x00000010180c7220 */ /* 0x000fe20000400000 */
[----:B------:R-:W-:Y:S01]  /*77b0*/  FFMA R0, R26, R32, R0 ;  /* 0x000000201a007223 */ /* 0x000fe20000000000 */
[----:B------:R-:W-:Y:S01]  /*77c0*/  MOV R8, UR40 ;  /* 0x0000002800087c02 */ /* 0x000fe20008000f00 */
[----:B------:R-:W-:Y:S01]  /*77d0*/  FMUL R13, R24, R17 ;  /* 0x00000011180d7220 */ /* 0x000fe20000400000 */
[----:B------:R-:W-:Y:S01]  /*77e0*/  FFMA R2, R26, R33, R2 ;  /* 0x000000211a027223 */ /* 0x000fe20000000002 */
[----:B------:R-:W-:Y:S01]  /*77f0*/  FMUL R14, R24, R18 ;  /* 0x00000012180e7220 */ /* 0x000fe20000400000 */
[C---:B------:R-:W-:Y:S01]  /*7800*/  FFMA R3, R26.reuse, R34, R3 ;  /* 0x000000221a037223 */ /* 0x040fe20000000003 */
[----:B------:R-:W-:Y:S01]  /*7810*/  FFMA R15, R26, R35, R15 ;  /* 0x000000231a0f7223 */ /* 0x000fe2000000000f */
[----:B------:R-:W-:Y:S01]  /*7820*/  FMUL R19, R24, R19 ;  /* 0x0000001318137220 */ /* 0x000fe20000400000 */
[----:B------:R-:W-:Y:S01]  /*7830*/  FFMA R12, R26, R36, R12 ;  /* 0x000000241a0c7223 */ /* 0x000fe2000000000c */
[----:B------:R-:W-:Y:S01]  /*7840*/  LEA R8, R8, R49, 0xb ;  /* 0x0000003108087211 */ /* 0x000fe200078e58ff */
        /* <DEDUP_REMOVED lines=24> */
[----:B------:R-:W-:Y:S01]  /*79d0*/  R2UR UR12, R64 ;  /* 0x00000000400c72ca */ /* 0x000fe200000e0000 */
[----:B------:R-:W-:Y:S01]  /*79e0*/  UIADD3 UR9, UPT, UPT, UR41, 0x20, URZ ;  /* 0x0000002029097890 */ /* 0x000fe2000fffe0ff */
[----:B------:R-:W-:Y:S01]  /*79f0*/  R2UR UR13, R65 ;  /* 0x00000000410d72ca */ /* 0x000fe200000e0000 */
[----:B------:R-:W-:Y:S02]  /*7a00*/  UIADD3 UR8, UPT, UPT, UR5, 0x200, URZ ;  /* 0x0000020005087890 */ /* 0x000fe4000fffe0ff */
[----:B--2---:R-:W-:Y:S04]  /*7a10*/  UIADD3 UR4, UP0, UPT, UR6, 0x780, URZ ;  /* 0x0000078006047890 */ /* 0x004fe8000ff1e0ff */
[----:B------:R-:W-:Y:S09]  /*7a20*/  UIADD3.X UR5, UPT, UPT, URZ, UR7, URZ, UP0, !UPT ;  /* 0x00000007ff057290 */ /* 0x000ff200087fe4ff */
[----:B------:R2:W-:Y:S02]  /*7a30*/  UTMASTG.5D.IM2COL [UR8], [UR4] ;  /* 0x00000008040073b5 */ /* 0x0005e40008060000 */
[----:B--2---:R0:W-:Y:S02]  /*7a40*/  UTMACMDFLUSH ;  /* 0x00000000000079b7 */ /* 0x0041e40000000000 */
.L_x_108:
[----:B------:R-:W-:Y:S05]  /*7a50*/  BSYNC.RECONVERGENT B0 ;  /* 0x0000000000007941 */ /* 0x000fea0003800200 */
.L_x_107:
[----:B------:R-:W-:Y:S01]  /*7a60*/  UIADD3 UR4, UPT, UPT, UR40, 0x1, URZ ;  /* 0x0000000128047890 */ /* 0x000fe2000fffe0ff */
[----:B------:R-:W-:Y:S03]  /*7a70*/  BSSY.RECONVERGENT B0, `(.L_x_109) ;  /* 0x0000008000007945 */ /* 0x000fe60003800200 */
[----:B------:R-:W-:Y:S04]  /*7a80*/  UISETP.NE.AND UP0, UPT, UR4, 0x3, UPT ;  /* 0x000000030400788c */ /* 0x000fe8000bf05270 */
[----:B------:R-:W-:Y:S02]  /*7a90*/  UISETP.EQ.XOR UP1, UPT, UR42, 0x3, !UP0 ;  /* 0x000000032a00788c */ /* 0x000fe4000c722a70 */
[----:B------:R-:W-:Y:S04]  /*7aa0*/  USEL UR50, UR4, URZ, UP0 ;  /* 0x000000ff04327287 */ /* 0x000fe80008000000 */
[----:B------:R-:W-:Y:S01]  /*7ab0*/  PLOP3.LUT P0, PT, PT, PT, UP1, 0x80, 0x8 ;  /* 0x000000000008781c */ /* 0x000fe20003f0f018 */
[----:B------:R-:W-:Y:S01]  /*7ac0*/  @!UPT UIADD3 URZ, UPT, UPT, URZ, URZ, URZ ;  /* 0x000000fffffff290 */ /* 0x000fe2000fffe0ff */
[----:B------:R-:W-:Y:S11]  /*7ad0*/  @P1 BRA `(.L_x_110) ;  /* 0x0000000000041947 */ /* 0x000ff60003800000 */
[----:B------:R-:W-:Y:S04]  /*7ae0*/  DEPBAR.LE SB0, 0x1 ;  /* 0x000080400000791a */ /* 0x000fe80000000000 */
.L_x_110:
[----:B------:R-:W-:Y:S05]  /*7af0*/  BSYNC.RECONVERGENT B0 ;  /* 0x0000000000007941 */ /* 0x000fea0003800200 */
.L_x_109:
[----:B------:R-:W-:Y:S01]  /*7b00*/  BAR.SYNC.DEFER_BLOCKING 0x1, 0x80 ;  /* 0x0042000000007b1d */ /* 0x000fe20000010000 */
[----:B------:R-:W-:Y:S01]  /*7b10*/  SEL R0, RZ, 0x1, !P0 ;  /* 0x00000001ff007807 */ /* 0x000fe20004000000 */
[----:B------:R-:W-:Y:S01]  /*7b20*/  UISETP.NE.AND UP0, UPT, UR52, -0x2, UPT ;  /* 0xfffffffe3400788c */ /* 0x000fe2000bf05270 */
[----:B------:R-:W-:Y:S02]  /*7b30*/  VIADD R22, R22, 0x1 ;  /* 0x0000000116167836 */ /* 0x000fe40000000000 */
[----:B------:R-:W-:Y:S06]  /*7b40*/  LOP3.LUT R48, R48, R0, RZ, 0x3c, !PT ;  /* 0x0000000030307212 */ /* 0x000fec00078e3cff */
[----:B------:R-:W-:Y:S05]  /*7b50*/  BRA.U !UP0, `(.L_x_111) ;  /* 0x00000001082c7547 */ /* 0x000fea000b800000 */
[----:B------:R-:W-:Y:S01]  /*7b60*/  ISETP.NE.AND P1, PT, R69, RZ, PT ;  /* 0x000000ff4500720c */ /* 0x000fe20003f25270 */
[----:B------:R-:W2:Y:S01]  /*7b70*/  S2R R0, SR_CgaCtaId ;  /* 0x0000000000007919 */ /* 0x000ea20000008800 */
[----:B------:R-:W-:Y:S11]  /*7b80*/  IMAD.U32 R2, RZ, RZ, UR53 ;  /* 0x00000035ff027e24 */ /* 0x000ff6000f8e00ff */
[C---:B------:R-:W-:Y:S01]  /*7b90*/  @P1 LEA R3, R2.reuse, UR49, 0x3 ;  /* 0x0000003102031c11 */ /* 0x040fe2000f8e18ff */
[----:B------:R-:W-:Y:S04]  /*7ba0*/  VIADD R2, R2, 0x1 ;  /* 0x0000000102027836 */ /* 0x000fe80000000000 */
[----:B------:R-:W-:Y:S01]  /*7bb0*/  @P1 VIADD R3, R3, 0xe8 ;  /* 0x000000e803031836 */ /* 0x000fe20000000000 */
[C---:B------:R-:W-:Y:S04]  /*7bc0*/  ISETP.NE.AND P0, PT, R2.reuse, 0x3, PT ;  /* 0x000000030200780c */ /* 0x040fe80003f05270 */
[----:B------:R-:W-:Y:S04]  /*7bd0*/  SEL R2, R2, RZ, P0 ;  /* 0x000000ff02027207 */ /* 0x000fe80000000000 */
[----:B------:R-:W-:Y:S02]  /*7be0*/  R2UR UR53, R2 ;  /* 0x00000000023572ca */ /* 0x000fe400000e0000 */
[----:B--2---:R-:W-:Y:S04]  /*7bf0*/  @P1 PRMT R0, R0, 0x654, R3 ;  /* 0x0000065400001816 */ /* 0x004fe80000000003 */
[----:B------:R2:W-:Y:S09]  /*7c00*/  @P1 SYNCS.ARRIVE.TRANS64.RED.A1T0 RZ, [R0+URZ], RZ ;  /* 0x000000ff00ff19a7 */ /* 0x0005f200081004ff */
.L_x_111:
[----:B------:R-:W-:Y:S01]  /*7c10*/  R2UR UR5, R44 ;  /* 0x000000002c0572ca */ /* 0x000fe200000e0000 */
[----:B------:R-:W-:Y:S01]  /*7c20*/  UISETP.NE.AND UP0, UPT, UR60, URZ, UPT ;  /* 0x000000ff3c00728c */ /* 0x000fe2000bf05270 */
[----:B------:R-:W-:Y:S01]  /*7c30*/  R2UR UR4, R45 ;  /* 0x000000002d0472ca */ /* 0x000fe200000e0000 */
[----:B-1----:R-:W-:Y:S01]  /*7c40*/  IMAD.MOV.U32 R16, RZ, RZ, R62 ;  /* 0x000000ffff107224 */ /* 0x002fe200078e003e */
[----:B------:R-:W-:Y:S01]  /*7c50*/  ISETP.NE.AND P0, PT, R22, 0x2, PT ;  /* 0x000000021600780c */ /* 0x000fe20003f05270 */
[----:B------:R-:W-:Y:S01]  /*7c60*/  UIADD3 UR52, UPT, UPT, UR52, 0x2, URZ ;  /* 0x0000000234347890 */ /* 0x000fe2000fffe0ff */
[----:B------:R-:W-:Y:S02]  /*7c70*/  LOP3.LUT R46, R46, 0x1, RZ, 0x3c, !PT ;  /* 0x000000012e2e7812 */ /* 0x000fe400078e3cff */
[----:B--2---:R-:W-:Y:S02]  /*7c80*/  SEL R0, RZ, 0x1, P0 ;  /* 0x00000001ff007807 */ /* 0x004fe40000000000 */
[----:B------:R-:W-:Y:S02]  /*7c90*/  SEL R22, R22, RZ, P0 ;  /* 0x000000ff16167207 */ /* 0x000fe40000000000 */
[----:B------:R-:W-:Y:S01]  /*7ca0*/  LOP3.LUT R47, R47, R0, RZ, 0x3c, !PT ;  /* 0x000000002f2f7212 */ /* 0x000fe200078e3cff */
[----:B------:R-:W-:Y:S02]  /*7cb0*/  UIADD3 UR22, UPT, UPT, UR36, UR5, URZ ;  /* 0x0000000524167290 */ /* 0x000fe4000fffe0ff */
[----:B------:R-:W-:Y:S01]  /*7cc0*/  UIADD3 UR51, UPT, UPT, UR37, UR4, URZ ;  /* 0x0000000425337290 */ /* 0x000fe2000fffe0ff */
[----:B------:R-:W-:Y:S11]  /*7cd0*/  BRA.U UP0, `(.L_x_112) ;  /* 0xffffffdd00107547 */ /* 0x000ff6000b83ffff */
[----:B------:R-:W-:-:S13]  /*7ce0*/  ISETP.NE.AND P1, PT, R61, RZ, PT ;  /* 0x000000ff3d00720c */ /* 0x000fda0003f25270 */
[----:B------:R-:W-:Y:S05]  /*7cf0*/  @!P1 BRA `(.L_x_113) ;  /* 0x0000000000489947 */ /* 0x000fea0003800000 */
[----:B------:R-:W1:Y:S02]  /*7d00*/  LDCU.64 UR4, c[0x0][0x990] ;  /* 0x00013200ff0477ac */ /* 0x000e640008000a00 */
[----:B-1----:R-:W-:-:S04]  /*7d10*/  UISETP.NE.U32.AND UP0, UPT, UR4, URZ, UPT ;  /* 0x000000ff0400728c */ /* 0x002fc8000bf05070 */
[----:B------:R-:W-:-:S09]  /*7d20*/  UISETP.NE.AND.EX UP0, UPT, UR5, URZ, UPT, UP0 ;  /* 0x000000ff0500728c */ /* 0x000fd2000bf05300 */
[----:B------:R-:W-:Y:S05]  /*7d30*/  BRA.U UP0, `(.L_x_114) ;  /* 0x00000001000c7547 */ /* 0x000fea000b800000 */
[----:B------:R-:W-:-:S13]  /*7d40*/  FSETP.NEU.AND P0, PT, R26, RZ, PT ;  /* 0x000000ff1a00720b */ /* 0x000fda0003f0d000 */
[----:B------:R-:W-:Y:S05]  /*7d50*/  @!P0 EXIT ;  /* 0x000000000000894d */ /* 0x000fea0003800000 */
[----:B------:R-:W-:Y:S05]  /*7d60*/  BRA `(.L_x_113) ;  /* 0x00000000002c7947 */ /* 0x000fea0003800000 */
.L_x_114:
[----:B------:R-:W-:Y:S01]  /*7d70*/  ISETP.NE.AND P0, PT, R68, RZ, PT ;  /* 0x000000ff4400720c */ /* 0x000fe20003f05270 */
[----:B------:R-:W-:-:S12]  /*7d80*/  BSSY.RECONVERGENT B0, `(.L_x_113) ;  /* 0x0000009000007945 */ /* 0x000fd80003800200 */
[----:B------:R-:W-:Y:S05]  /*7d90*/  @P0 BRA `(.L_x_115) ;  /* 0x0000000000140947 */ /* 0x000fea0003800000 */
[----:B------:R-:W1:Y:S02]  /*7da0*/  LDCU.64 UR4, c[0x0][0x988] ;  /* 0x00013100ff0477ac */ /* 0x000e640008000a00 */
[----:B-1----:R-:W-:-:S04]  /*7db0*/  ISETP.NE.U32.AND P0, PT, RZ, UR4, PT ;  /* 0x00000004ff007c0c */ /* 0x002fc8000bf05070 */
[----:B------:R-:W-:-:S13]  /*7dc0*/  ISETP.NE.AND.EX P0, PT, RZ, UR5, PT, P0 ;  /* 0x00000005ff007c0c */ /* 0x000fda000bf05300 */
[----:B------:R-:W-:Y:S05]  /*7dd0*/  @!P0 EXIT ;  /* 0x000000000000894d */ /* 0x000fea0003800000 */
[----:B------:R-:W-:Y:S05]  /*7de0*/  BRA `(.L_x_116) ;  /* 0x0000000000087947 */ /* 0x000fea0003800000 */
.L_x_115:
[----:B------:R-:W-:-:S13]  /*7df0*/  FSETP.NEU.AND P0, PT, R26, RZ, PT ;  /* 0x000000ff1a00720b */ /* 0x000fda0003f0d000 */
[----:B------:R-:W-:Y:S05]  /*7e00*/  @!P0 EXIT ;  /* 0x000000000000894d */ /* 0x000fea0003800000 */
.L_x_116:
[----:B------:R-:W-:Y:S05]  /*7e10*/  BSYNC.RECONVERGENT B0 ;  /* 0x0000000000007941 */ /* 0x000fea0003800200 */
.L_x_113:
[----:B------:R-:W1:Y:S01]  /*7e20*/  S2UR UR5, SR_CgaCtaId ;  /* 0x00000000000579c3 */ /* 0x000e620000008800 */
[----:B------:R-:W-:Y:S01]  /*7e30*/  ULEA UR4, UR53, UR49, 0x3 ;  /* 0x0000003135047291 */ /* 0x000fe2000f8e18ff */
[----:B------:R-:W-:-:S04]  /*7e40*/  DEPBAR.LE SB0, 0x0 ;  /* 0x000080000000791a */ /* 0x000fc80000000000 */
[----:B------:R-:W-:-:S04]  /*7e50*/  UIADD3 UR4, UPT, UPT, UR4, 0xe8, URZ ;  /* 0x000000e804047890 */ /* 0x000fc8000fffe0ff */
[----:B-1----:R-:W-:-:S09]  /*7e60*/  UPRMT UR4, UR5, 0x654, UR4 ;  /* 0x0000065405047896 */ /* 0x002fd20008000004 */
[----:B------:R-:W-:Y:S01]  /*7e70*/  SYNCS.ARRIVE.TRANS64.RED.A1T0 RZ, [UR4], RZ ;  /* 0x000000ffffff79a7 */ /* 0x000fe20008100404 */
[----:B------:R-:W-:Y:S05]  /*7e80*/  EXIT ;  /* 0x000000000000794d */ /* 0x000fea0003800000 */
.L_x_20:
[----:B------:R-:W-:Y:S07]  /*7e90*/  MOV R0, UR9 ;  /* 0x0000000900007c02 */ /* 0x000fee0008000f00 */
.L_x_117:
[----:B--2---:R2:W3:Y:S02]  /*7ea0*/  SYNCS.PHASECHK.TRANS64.TRYWAIT P0, [R0+URZ+0x68], R4 ;  /* 0x00006804000075a7 */ /* 0x0044e400080011ff */
[----:B---3--:R-:W-:Y:S05]  /*7eb0*/  @!P0 NANOSLEEP.SYNCS 0x989680 ;  /* 0x009896800000895d */ /* 0x008fea0003900000 */
[----:B------:R-:W3:Y:S02]  /*7ec0*/  @!P0 SYNCS.PHASECHK.TRANS64 P0, [R0+URZ+0x68], R4 ;  /* 0x00006804000085a7 */ /* 0x000ee400080010ff */
[----:B---3--:R-:W-:Y:S05]  /*7ed0*/  @!P0 BRA `(.L_x_117) ;  /* 0xfffffffc00f08947 */ /* 0x008fea000383ffff */
[----:B------:R-:W-:Y:S05]  /*7ee0*/  BRA `(.L_x_19) ;  /* 0xffffff9800b47947 */ /* 0x000fea000383ffff */
.L_x_26:
[----:B------:R-:W-:Y:S07]  /*7ef0*/  MOV R0, UR9 ;  /* 0x0000000900007c02 */ /* 0x000fee0008000f00 */
.L_x_118:
[----:B--2---:R2:W4:Y:S02]  /*7f00*/  SYNCS.PHASECHK.TRANS64.TRYWAIT P0, [R0+URZ+0x68], R4 ;  /* 0x00006804000075a7 */ /* 0x00452400080011ff */
[----:B----4-:R-:W-:Y:S05]  /*7f10*/  @!P0 NANOSLEEP.SYNCS 0x989680 ;  /* 0x009896800000895d */ /* 0x010fea0003900000 */
[----:B------:R-:W4:Y:S02]  /*7f20*/  @!P0 SYNCS.PHASECHK.TRANS64 P0, [R0+URZ+0x68], R4 ;  /* 0x00006804000085a7 */ /* 0x000f2400080010ff */
[----:B----4-:R-:W-:Y:S05]  /*7f30*/  @!P0 BRA `(.L_x_118) ;  /* 0xfffffffc00f08947 */ /* 0x010fea000383ffff */
[----:B------:R-:W-:Y:S05]  /*7f40*/  BRA `(.L_x_25) ;  /* 0xffffffa000407947 */ /* 0x000fea000383ffff */
.L_x_30:
[----:B-1----:R-:W-:-:S07]  /*7f50*/  MOV R0, UR36 ;  /* 0x0000002400007c02 */ /* 0x002fce0008000f00 */
.L_x_119:
[----:B-1----:R1:W2:Y:S02]  /*7f60*/  SYNCS.PHASECHK.TRANS64.TRYWAIT P0, [R0+URZ+0x110], R3 ;  /* 0x00011003000075a7 */ /* 0x0022a400080011ff */
[----:B--2---:R-:W-:Y:S05]  /*7f70*/  @!P0 NANOSLEEP.SYNCS 0x989680 ;  /* 0x009896800000895d */ /* 0x004fea0003900000 */
[----:B------:R-:W2:Y:S02]  /*7f80*/  @!P0 SYNCS.PHASECHK.TRANS64 P0, [R0+URZ+0x110], R3 ;  /* 0x00011003000085a7 */ /* 0x000ea400080010ff */
[----:B--2---:R-:W-:Y:S05]  /*7f90*/  @!P0 BRA `(.L_x_119) ;  /* 0xfffffffc00f08947 */ /* 0x004fea000383ffff */
[----:B------:R-:W-:Y:S05]  /*7fa0*/  BRA `(.L_x_120) ;  /* 0xffffffa4000c7947 */ /* 0x000fea000383ffff */
.L_x_34:
[----:B------:R-:W-:-:S07]  /*7fb0*/  MOV R0, UR4 ;  /* 0x0000000400007c02 */ /* 0x000fce0008000f00 */
.L_x_121:
[----:B-1----:R1:W2:Y:S02]  /*7fc0*/  SYNCS.PHASECHK.TRANS64.TRYWAIT P0, [R0+URZ], R2 ;  /* 0x00000002000075a7 */ /* 0x0022a400080011ff */
[----:B--2---:R-:W-:Y:S05]  /*7fd0*/  @!P0 NANOSLEEP.SYNCS 0x989680 ;  /* 0x009896800000895d */ /* 0x004fea0003900000 */
[----:B------:R-:W2:Y:S02]  /*7fe0*/  @!P0 SYNCS.PHASECHK.TRANS64 P0, [R0+URZ], R2 ;  /* 0x00000002000085a7 */ /* 0x000ea400080010ff */
[----:B--2---:R-:W-:Y:S05]  /*7ff0*/  @!P0 BRA `(.L_x_121) ;  /* 0xfffffffc00f08947 */ /* 0x004fea000383ffff */
[----:B------:R-:W-:Y:S05]  /*8000*/  BRA `(.L_x_122) ;  /* 0xffffffa800a47947 */ /* 0x000fea000383ffff */
.L_x_35:
[----:B------:R-:W-:-:S07]  /*8010*/  MOV R0, UR5 ;  /* 0x0000000500007c02 */ /* 0x000fce0008000f00 */
.L_x_123:
[----:B-1----:R1:W2:Y:S02]  /*8020*/  SYNCS.PHASECHK.TRANS64.TRYWAIT P0, [R0+URZ], R2 ;  /* 0x00000002000075a7 */ /* 0x0022a400080011ff */
[----:B--2---:R-:W-:Y:S05]  /*8030*/  @!P0 NANOSLEEP.SYNCS 0x989680 ;  /* 0x009896800000895d */ /* 0x004fea0003900000 */
[----:B------:R-:W2:Y:S02]  /*8040*/  @!P0 SYNCS.PHASECHK.TRANS64 P0, [R0+URZ], R2 ;  /* 0x00000002000085a7 */ /* 0x000ea400080010ff */
[----:B--2---:R-:W-:Y:S05]  /*8050*/  @!P0 BRA `(.L_x_123) ;  /* 0xfffffffc00f08947 */ /* 0x004fea000383ffff */
[----:B------:R-:W-:Y:S05]  /*8060*/  BRA `(.L_x_124) ;  /* 0xffffffa800b47947 */ /* 0x000fea000383ffff */
.L_x_36:
[----:B------:R-:W-:-:S07]  /*8070*/  MOV R0, UR5 ;  /* 0x0000000500007c02 */ /* 0x000fce0008000f00 */
.L_x_125:
[----:B-1----:R1:W2:Y:S02]  /*8080*/  SYNCS.PHASECHK.TRANS64.TRYWAIT P0, [R0+URZ], R2 ;  /* 0x00000002000075a7 */ /* 0x0022a400080011ff */
[----:B--2---:R-:W-:Y:S05]  /*8090*/  @!P0 NANOSLEEP.SYNCS 0x989680 ;  /* 0x009896800000895d */ /* 0x004fea0003900000 */
[----:B------:R-:W2:Y:S02]  /*80a0*/  @!P0 SYNCS.PHASECHK.TRANS64 P0, [R0+URZ], R2 ;  /* 0x00000002000085a7 */ /* 0x000ea400080010ff */
[----:B--2---:R-:W-:Y:S05]  /*80b0*/  @!P0 BRA `(.L_x_125) ;  /* 0xfffffffc00f08947 */ /* 0x004fea000383ffff */
[----:B------:R-:W-:Y:S05]  /*80c0*/  BRA `(.L_x_126) ;  /* 0xffffffa800c47947 */ /* 0x000fea000383ffff */
.L_x_37:
[----:B------:R-:W-:-:S07]  /*80d0*/  MOV R0, UR5 ;  /* 0x0000000500007c02 */ /* 0x000fce0008000f00 */
.L_x_127:
[----:B-1----:R1:W2:Y:S02]  /*80e0*/  SYNCS.PHASECHK.TRANS64.TRYWAIT P0, [R0+URZ], R2 ;  /* 0x00000002000075a7 */ /* 0x0022a400080011ff */
[----:B--2---:R-:W-:Y:S05]  /*80f0*/  @!P0 NANOSLEEP.SYNCS 0x989680 ;  /* 0x009896800000895d */ /* 0x004fea0003900000 */
[----:B------:R-:W2:Y:S02]  /*8100*/  @!P0 SYNCS.PHASECHK.TRANS64 P0, [R0+URZ], R2 ;  /* 0x00000002000085a7 */ /* 0x000ea400080010ff */
[----:B--2---:R-:W-:Y:S05]  /*8110*/  @!P0 BRA `(.L_x_127) ;  /* 0xfffffffc00f08947 */ /* 0x004fea000383ffff */
[----:B------:R-:W-:Y:S05]  /*8120*/  BRA `(.L_x_128) ;  /* 0xffffffa800d47947 */ /* 0x000fea000383ffff */
.L_x_38:
[----:B------:R-:W-:-:S07]  /*8130*/  MOV R0, UR5 ;  /* 0x0000000500007c02 */ /* 0x000fce0008000f00 */
.L_x_129:
[----:B-1----:R1:W2:Y:S02]  /*8140*/  SYNCS.PHASECHK.TRANS64.TRYWAIT P0, [R0+URZ], R2 ;  /* 0x00000002000075a7 */ /* 0x0022a400080011ff */
[----:B--2---:R-:W-:Y:S05]  /*8150*/  @!P0 NANOSLEEP.SYNCS 0x989680 ;  /* 0x009896800000895d */ /* 0x004fea0003900000 */
[----:B------:R-:W2:Y:S02]  /*8160*/  @!P0 SYNCS.PHASECHK.TRANS64 P0, [R0+URZ], R2 ;  /* 0x00000002000085a7 */ /* 0x000ea400080010ff */
[----:B--2---:R-:W-:Y:S05]  /*8170*/  @!P0 BRA `(.L_x_129) ;  /* 0xfffffffc00f08947 */ /* 0x004fea000383ffff */
[----:B------:R-:W-:Y:S05]  /*8180*/  BRA `(.L_x_130) ;  /* 0xffffffa800e47947 */ /* 0x000fea000383ffff */
.L_x_39:
[----:B------:R-:W-:-:S07]  /*8190*/  MOV R0, UR5 ;  /* 0x0000000500007c02 */ /* 0x000fce0008000f00 */
.L_x_131:
[----:B-1----:R1:W2:Y:S02]  /*81a0*/  SYNCS.PHASECHK.TRANS64.TRYWAIT P0, [R0+URZ], R2 ;  /* 0x00000002000075a7 */ /* 0x0022a400080011ff */
[----:B--2---:R-:W-:Y:S05]  /*81b0*/  @!P0 NANOSLEEP.SYNCS 0x989680 ;  /* 0x009896800000895d */ /* 0x004fea0003900000 */
[----:B------:R-:W2:Y:S02]  /*81c0*/  @!P0 SYNCS.PHASECHK.TRANS64 P0, [R0+URZ], R2 ;  /* 0x00000002000085a7 */ /* 0x000ea400080010ff */
[----:B--2---:R-:W-:Y:S05]  /*81d0*/  @!P0 BRA `(.L_x_131) ;  /* 0xfffffffc00f08947 */ /* 0x004fea000383ffff */
[----:B------:R-:W-:Y:S05]  /*81e0*/  BRA `(.L_x_132) ;  /* 0xffffffa800f47947 */ /* 0x000fea000383ffff */
.L_x_40:
[----:B------:R-:W-:-:S07]  /*81f0*/  MOV R0, UR5 ;  /* 0x0000000500007c02 */ /* 0x000fce0008000f00 */
.L_x_133:
[----:B-1----:R1:W2:Y:S02]  /*8200*/  SYNCS.PHASECHK.TRANS64.TRYWAIT P0, [R0+URZ], R2 ;  /* 0x00000002000075a7 */ /* 0x0022a400080011ff */
[----:B--2---:R-:W-:Y:S05]  /*8210*/  @!P0 NANOSLEEP.SYNCS 0x989680 ;  /* 0x009896800000895d */ /* 0x004fea0003900000 */
[----:B------:R-:W2:Y:S02]  /*8220*/  @!P0 SYNCS.PHASECHK.TRANS64 P0, [R0+URZ], R2 ;  /* 0x00000002000085a7 */ /* 0x000ea400080010ff */
[----:B--2---:R-:W-:Y:S05]  /*8230*/  @!P0 BRA `(.L_x_133) ;  /* 0xfffffffc00f08947 */ /* 0x004fea000383ffff */
[----:B------:R-:W-:Y:S05]  /*8240*/  BRA `(.L_x_134) ;  /* 0xffffffac00047947 */ /* 0x000fea000383ffff */
.L_x_41:
[----:B------:R-:W-:-:S07]  /*8250*/  MOV R0, UR5 ;  /* 0x0000000500007c02 */ /* 0x000fce0008000f00 */
.L_x_135:
[----:B-1----:R1:W2:Y:S02]  /*8260*/  SYNCS.PHASECHK.TRANS64.TRYWAIT P0, [R0+URZ], R2 ;  /* 0x00000002000075a7 */ /* 0x0022a400080011ff */
[----:B--2---:R-:W-:Y:S05]  /*8270*/  @!P0 NANOSLEEP.SYNCS 0x989680 ;  /* 0x009896800000895d */ /* 0x004fea0003900000 */
[----:B------:R-:W2:Y:S02]  /*8280*/  @!P0 SYNCS.PHASECHK.TRANS64 P0, [R0+URZ], R2 ;  /* 0x00000002000085a7 */ /* 0x000ea400080010ff */
[----:B--2---:R-:W-:Y:S05]  /*8290*/  @!P0 BRA `(.L_x_135) ;  /* 0xfffffffc00f08947 */ /* 0x004fea000383ffff */
[----:B------:R-:W-:Y:S05]  /*82a0*/  BRA `(.L_x_136) ;  /* 0xffffffac00147947 */ /* 0x000fea000383ffff */
.L_x_42:
[----:B------:R-:W-:-:S07]  /*82b0*/  MOV R0, UR5 ;  /* 0x0000000500007c02 */ /* 0x000fce0008000f00 */
.L_x_137:
[----:B-1----:R1:W2:Y:S02]  /*82c0*/  SYNCS.PHASECHK.TRANS64.TRYWAIT P0, [R0+URZ], R2 ;  /* 0x00000002000075a7 */ /* 0x0022a400080011ff */
[----:B--2---:R-:W-:Y:S05]  /*82d0*/  @!P0 NANOSLEEP.SYNCS 0x989680 ;  /* 0x009896800000895d */ /* 0x004fea0003900000 */
[----:B------:R-:W2:Y:S02]  /*82e0*/  @!P0 SYNCS.PHASECHK.TRANS64 P0, [R0+URZ], R2 ;  /* 0x00000002000085a7 */ /* 0x000ea400080010ff */
[----:B--2---:R-:W-:Y:S05]  /*82f0*/  @!P0 BRA `(.L_x_137) ;  /* 0xfffffffc00f08947 */ /* 0x004fea000383ffff */
[----:B------:R-:W-:Y:S05]  /*8300*/  BRA `(.L_x_138) ;  /* 0xffffffac00247947 */ /* 0x000fea000383ffff */
.L_x_43:
[----:B------:R-:W-:-:S07]  /*8310*/  MOV R0, UR5 ;  /* 0x0000000500007c02 */ /* 0x000fce0008000f00 */
.L_x_139:
[----:B-1----:R1:W2:Y:S02]  /*8320*/  SYNCS.PHASECHK.TRANS64.TRYWAIT P0, [R0+URZ], R2 ;  /* 0x00000002000075a7 */ /* 0x0022a400080011ff */
[----:B--2---:R-:W-:Y:S05]  /*8330*/  @!P0 NANOSLEEP.SYNCS 0x989680 ;  /* 0x009896800000895d */ /* 0x004fea0003900000 */
[----:B------:R-:W2:Y:S02]  /*8340*/  @!P0 SYNCS.PHASECHK.TRANS64 P0, [R0+URZ], R2 ;  /* 0x00000002000085a7 */ /* 0x000ea400080010ff */
[----:B--2---:R-:W-:Y:S05]  /*8350*/  @!P0 BRA `(.L_x_139) ;  /* 0xfffffffc00f08947 */ /* 0x004fea000383ffff */
[----:B------:R-:W-:Y:S05]  /*8360*/  BRA `(.L_x_140) ;  /* 0xffffffac00347947 */ /* 0x000fea000383ffff */
.L_x_44:
[----:B------:R-:W-:-:S07]  /*8370*/  MOV R0, UR5 ;  /* 0x0000000500007c02 */ /* 0x000fce0008000f00 */
.L_x_141:
[----:B-1----:R1:W2:Y:S02]  /*8380*/  SYNCS.PHASECHK.TRANS64.TRYWAIT P0, [R0+URZ], R2 ;  /* 0x00000002000075a7 */ /* 0x0022a400080011ff */
[----:B--2---:R-:W-:Y:S05]  /*8390*/  @!P0 NANOSLEEP.SYNCS 0x989680 ;  /* 0x009896800000895d */ /* 0x004fea0003900000 */
[----:B------:R-:W2:Y:S02]  /*83a0*/  @!P0 SYNCS.PHASECHK.TRANS64 P0, [R0+URZ], R2 ;  /* 0x00000002000085a7 */ /* 0x000ea400080010ff */
[----:B--2---:R-:W-:Y:S05]  /*83b0*/  @!P0 BRA `(.L_x_141) ;  /* 0xfffffffc00f08947 */ /* 0x004fea000383ffff */
[----:B------:R-:W-:Y:S05]  /*83c0*/  BRA `(.L_x_142) ;  /* 0xffffffac00447947 */ /* 0x000fea000383ffff */
.L_x_45:
[----:B------:R-:W-:-:S07]  /*83d0*/  MOV R0, UR5 ;  /* 0x0000000500007c02 */ /* 0x000fce0008000f00 */
.L_x_143:
[----:B-1----:R1:W2:Y:S02]  /*83e0*/  SYNCS.PHASECHK.TRANS64.TRYWAIT P0, [R0+URZ], R2 ;  /* 0x00000002000075a7 */ /* 0x0022a400080011ff */
[----:B--2---:R-:W-:Y:S05]  /*83f0*/  @!P0 NANOSLEEP.SYNCS 0x989680 ;  /* 0x009896800000895d */ /* 0x004fea0003900000 */
[----:B------:R-:W2:Y:S02]  /*8400*/  @!P0 SYNCS.PHASECHK.TRANS64 P0, [R0+URZ], R2 ;  /* 0x00000002000085a7 */ /* 0x000ea400080010ff */
[----:B--2---:R-:W-:Y:S05]  /*8410*/  @!P0 BRA `(.L_x_143) ;  /* 0xfffffffc00f08947 */ /* 0x004fea000383ffff */
[----:B------:R-:W-:Y:S05]  /*8420*/  BRA `(.L_x_144) ;  /* 0xffffffac00547947 */ /* 0x000fea000383ffff */
.L_x_48:
[----:B------:R-:W-:-:S07]  /*8430*/  MOV R4, UR4 ;  /* 0x0000000400047c02 */ /* 0x000fce0008000f00 */
.L_x_145:
[----:B--2---:R2:W3:Y:S02]  /*8440*/  SYNCS.PHASECHK.TRANS64.TRYWAIT P1, [R4+URZ+0x118], R6 ;  /* 0x00011806040075a7 */ /* 0x0044e400080211ff */
[----:B---3--:R-:W-:Y:S05]  /*8450*/  @!P1 NANOSLEEP.SYNCS 0x989680 ;  /* 0x009896800000995d */ /* 0x008fea0003900000 */
[----:B------:R-:W3:Y:S02]  /*8460*/  @!P1 SYNCS.PHASECHK.TRANS64 P1, [R4+URZ+0x118], R6 ;  /* 0x00011806040095a7 */ /* 0x000ee400080210ff */
[----:B---3--:R-:W-:Y:S05]  /*8470*/  @!P1 BRA `(.L_x_145) ;  /* 0xfffffffc00f09947 */ /* 0x008fea000383ffff */
[----:B------:R-:W-:Y:S05]  /*8480*/  BRA `(.L_x_146) ;  /* 0xffffffac00c47947 */ /* 0x000fea000383ffff */
.L_x_49:
[----:B--2---:R-:W-:-:S07]  /*8490*/  MOV R4, UR4 ;  /* 0x0000000400047c02 */ /* 0x004fce0008000f00 */
.L_x_147:
[----:B--2---:R2:W3:Y:S02]  /*84a0*/  SYNCS.PHASECHK.TRANS64.TRYWAIT P1, [R4+URZ+0x110], R5 ;  /* 0x00011005040075a7 */ /* 0x0044e400080211ff */
[----:B---3--:R-:W-:Y:S05]  /*84b0*/  @!P1 NANOSLEEP.SYNCS 0x989680 ;  /* 0x009896800000995d */ /* 0x008fea0003900000 */
[----:B------:R-:W3:Y:S02]  /*84c0*/  @!P1 SYNCS.PHASECHK.TRANS64 P1, [R4+URZ+0x110], R5 ;  /* 0x00011005040095a7 */ /* 0x000ee400080210ff */
[----:B---3--:R-:W-:Y:S05]  /*84d0*/  @!P1 BRA `(.L_x_147) ;  /* 0xfffffffc00f09947 */ /* 0x008fea000383ffff */
[----:B------:R-:W-:Y:S05]  /*84e0*/  BRA `(.L_x_148) ;  /* 0xffffffac00cc7947 */ /* 0x000fea000383ffff */
.L_x_57:
[----:B------:R-:W-:-:S07]  /*84f0*/  MOV R0, UR20 ;  /* 0x0000001400007c02 */ /* 0x000fce0008000f00 */
.L_x_149:
[----:B-1----:R1:W2:Y:S02]  /*8500*/  SYNCS.PHASECHK.TRANS64.TRYWAIT P0, [R0+URZ+0x110], R4 ;  /* 0x00011004000075a7 */ /* 0x0022a400080011ff */
[----:B--2---:R-:W-:Y:S05]  /*8510*/  @!P0 NANOSLEEP.SYNCS 0x989680 ;  /* 0x009896800000895d */ /* 0x004fea0003900000 */
[----:B------:R-:W2:Y:S02]  /*8520*/  @!P0 SYNCS.PHASECHK.TRANS64 P0, [R0+URZ+0x110], R4 ;  /* 0x00011004000085a7 */ /* 0x000ea400080010ff */
[----:B--2---:R-:W-:Y:S05]  /*8530*/  @!P0 BRA `(.L_x_149) ;  /* 0xfffffffc00f08947 */ /* 0x004fea000383ffff */
[----:B------:R-:W-:Y:S05]  /*8540*/  BRA `(.L_x_150) ;  /* 0xffffffb400587947 */ /* 0x000fea000383ffff */
.L_x_58:
[----:B------:R-:W-:-:S07]  /*8550*/  MOV R4, UR24 ;  /* 0x0000001800047c02 */ /* 0x000fce0008000f00 */
.L_x_151:
[----:B-1----:R1:W2:Y:S02]  /*8560*/  SYNCS.PHASECHK.TRANS64.TRYWAIT P0, [R4+URZ+0x130], R0 ;  /* 0x00013000040075a7 */ /* 0x0022a400080011ff */
[----:B--2---:R-:W-:Y:S05]  /*8570*/  @!P0 NANOSLEEP.SYNCS 0x989680 ;  /* 0x009896800000895d */ /* 0x004fea0003900000 */
[----:B------:R-:W2:Y:S02]  /*8580*/  @!P0 SYNCS.PHASECHK.TRANS64 P0, [R4+URZ+0x130], R0 ;  /* 0x00013000040085a7 */ /* 0x000ea400080010ff */
[----:B--2---:R-:W-:Y:S05]  /*8590*/  @!P0 BRA `(.L_x_151) ;  /* 0xfffffffc00f08947 */ /* 0x004fea000383ffff */
[----:B------:R-:W-:Y:S05]  /*85a0*/  BRA `(.L_x_152) ;  /* 0xffffffb400747947 */ /* 0x000fea000383ffff */
.L_x_61:
[----:B-1----:R-:W-:Y:S07]  /*85b0*/  MOV R0, UR18 ;  /* 0x0000001200007c02 */ /* 0x002fee0008000f00 */
.L_x_153:
[----:B-1----:R1:W2:Y:S02]  /*85c0*/  SYNCS.PHASECHK.TRANS64.TRYWAIT P0, [R0+URZ], R5 ;  /* 0x00000005000075a7 */ /* 0x0022a400080011ff */
[----:B--2---:R-:W-:Y:S05]  /*85d0*/  @!P0 NANOSLEEP.SYNCS 0x989680 ;  /* 0x009896800000895d */ /* 0x004fea0003900000 */
[----:B------:R-:W2:Y:S02]  /*85e0*/  @!P0 SYNCS.PHASECHK.TRANS64 P0, [R0+URZ], R5 ;  /* 0x00000005000085a7 */ /* 0x000ea400080010ff */
[----:B--2---:R-:W-:Y:S05]  /*85f0*/  @!P0 BRA `(.L_x_153) ;  /* 0xfffffffc00f08947 */ /* 0x004fea000383ffff */
[----:B------:R-:W-:Y:S05]  /*8600*/  BRA `(.L_x_60) ;  /* 0xffffffb400987947 */ /* 0x000fea000383ffff */
.L_x_64:
[----:B------:R-:W-:-:S07]  /*8610*/  MOV R0, UR4 ;  /* 0x0000000400007c02 */ /* 0x000fce0008000f00 */
.L_x_154:
[----:B-1----:R1:W3:Y:S02]  /*8620*/  SYNCS.PHASECHK.TRANS64.TRYWAIT P0, [R0+URZ], R2 ;  /* 0x00000002000075a7 */ /* 0x0022e400080011ff */
[----:B---3--:R-:W-:Y:S05]  /*8630*/  @!P0 NANOSLEEP.SYNCS 0x989680 ;  /* 0x009896800000895d */ /* 0x008fea0003900000 */
[----:B------:R-:W3:Y:S02]  /*8640*/  @!P0 SYNCS.PHASECHK.TRANS64 P0, [R0+URZ], R2 ;  /* 0x00000002000085a7 */ /* 0x000ee400080010ff */
[----:B---3--:R-:W-:Y:S05]  /*8650*/  @!P0 BRA `(.L_x_154) ;  /* 0xfffffffc00f08947 */ /* 0x008fea000383ffff */
[----:B------:R-:W-:Y:S05]  /*8660*/  BRA `(.L_x_155) ;  /* 0xffffffb800947947 */ /* 0x000fea000383ffff */
.L_x_65:
[----:B------:R-:W-:-:S07]  /*8670*/  MOV R0, UR4 ;  /* 0x0000000400007c02 */ /* 0x000fce0008000f00 */
.L_x_156:
[----:B-1----:R1:W2:Y:S02]  /*8680*/  SYNCS.PHASECHK.TRANS64.TRYWAIT P0, [R0+URZ], R2 ;  /* 0x00000002000075a7 */ /* 0x0022a400080011ff */
[----:B--2---:R-:W-:Y:S05]  /*8690*/  @!P0 NANOSLEEP.SYNCS 0x989680 ;  /* 0x009896800000895d */ /* 0x004fea0003900000 */
[----:B------:R-:W2:Y:S02]  /*86a0*/  @!P0 SYNCS.PHASECHK.TRANS64 P0, [R0+URZ], R2 ;  /* 0x00000002000085a7 */ /* 0x000ea400080010ff */
[----:B--2---:R-:W-:Y:S05]  /*86b0*/  @!P0 BRA `(.L_x_156) ;  /* 0xfffffffc00f08947 */ /* 0x004fea000383ffff */
[----:B------:R-:W-:Y:S05]  /*86c0*/  BRA `(.L_x_157) ;  /* 0xffffffb800a07947 */ /* 0x000fea000383ffff */
.L_x_70:
[----:B------:R-:W-:Y:S07]  /*86d0*/  MOV R0, UR24 ;  /* 0x0000001800007c02 */ /* 0x000fee0008000f00 */
.L_x_158:
[----:B--2---:R2:W4:Y:S02]  /*86e0*/  SYNCS.PHASECHK.TRANS64.TRYWAIT P0, [R0+URZ+0x110], R4 ;  /* 0x00011004000075a7 */ /* 0x00452400080011ff */
[----:B----4-:R-:W-:Y:S05]  /*86f0*/  @!P0 NANOSLEEP.SYNCS 0x989680 ;  /* 0x009896800000895d */ /* 0x010fea0003900000 */
[----:B------:R-:W4:Y:S02]  /*8700*/  @!P0 SYNCS.PHASECHK.TRANS64 P0, [R0+URZ+0x110], R4 ;  /* 0x00011004000085a7 */ /* 0x000f2400080010ff */
[----:B----4-:R-:W-:Y:S05]  /*8710*/  @!P0 BRA `(.L_x_158) ;  /* 0xfffffffc00f08947 */ /* 0x010fea000383ffff */
[----:B------:R-:W-:Y:S05]  /*8720*/  BRA `(.L_x_159) ;  /* 0xffffffbc00dc7947 */ /* 0x000fea000383ffff */
.L_x_73:
[----:B------:R-:W-:Y:S07]  /*8730*/  MOV R0, UR24 ;  /* 0x0000001800007c02 */ /* 0x000fee0008000f00 */
.L_x_160:
[----:B--2---:R2:W4:Y:S02]  /*8740*/  SYNCS.PHASECHK.TRANS64.TRYWAIT P3, [R0+URZ+0x108], R8 ;  /* 0x00010808000075a7 */ /* 0x00452400080611ff */
[----:B----4-:R-:W-:Y:S05]  /*8750*/  @!P3 NANOSLEEP.SYNCS 0x989680 ;  /* 0x009896800000b95d */ /* 0x010fea0003900000 */
[----:B------:R-:W4:Y:S02]  /*8760*/  @!P3 SYNCS.PHASECHK.TRANS64 P3, [R0+URZ+0x108], R8 ;  /* 0x000108080000b5a7 */ /* 0x000f2400080610ff */
[----:B----4-:R-:W-:Y:S05]  /*8770*/  @!P3 BRA `(.L_x_160) ;  /* 0xfffffffc00f0b947 */ /* 0x010fea000383ffff */
[----:B------:R-:W-:Y:S05]  /*8780*/  BRA `(.L_x_72) ;  /* 0xffffffc400387947 */ /* 0x000fea000383ffff */
.L_x_76:
[----:B------:R-:W-:Y:S07]  /*8790*/  MOV R8, UR7 ;  /* 0x0000000700087c02 */ /* 0x000fee0008000f00 */
.L_x_161:
[----:B-1----:R1:W2:Y:S02]  /*87a0*/  SYNCS.PHASECHK.TRANS64.TRYWAIT P1, [R8+URZ+0xe8], R14 ;  /* 0x0000e80e080075a7 */ /* 0x0022a400080211ff */
[----:B--2---:R-:W-:Y:S05]  /*87b0*/  @!P1 NANOSLEEP.SYNCS 0x989680 ;  /* 0x009896800000995d */ /* 0x004fea0003900000 */
[----:B------:R-:W2:Y:S02]  /*87c0*/  @!P1 SYNCS.PHASECHK.TRANS64 P1, [R8+URZ+0xe8], R14 ;  /* 0x0000e80e080095a7 */ /* 0x000ea400080210ff */
[----:B--2---:R-:W-:Y:S05]  /*87d0*/  @!P1 BRA `(.L_x_161) ;  /* 0xfffffffc00f09947 */ /* 0x004fea000383ffff */
[----:B------:R-:W-:Y:S05]  /*87e0*/  BRA `(.L_x_162) ;  /* 0xffffffc400ec7947 */ /* 0x000fea000383ffff */
.L_x_77:
[----:B------:R-:W-:Y:S07]  /*87f0*/  MOV R0, UR4 ;  /* 0x0000000400007c02 */ /* 0x000fee0008000f00 */
.L_x_163:
[----:B-1----:R1:W2:Y:S02]  /*8800*/  SYNCS.PHASECHK.TRANS64.TRYWAIT P0, [R0+URZ+0xe8], R8 ;  /* 0x0000e808000075a7 */ /* 0x0022a400080011ff */
[----:B--2---:R-:W-:Y:S05]  /*8810*/  @!P0 NANOSLEEP.SYNCS 0x989680 ;  /* 0x009896800000895d */ /* 0x004fea0003900000 */
[----:B------:R-:W2:Y:S02]  /*8820*/  @!P0 SYNCS.PHASECHK.TRANS64 P0, [R0+URZ+0xe8], R8 ;  /* 0x0000e808000085a7 */ /* 0x000ea400080010ff */
[----:B--2---:R-:W-:Y:S05]  /*8830*/  @!P0 BRA `(.L_x_163) ;  /* 0xfffffffc00f08947 */ /* 0x004fea000383ffff */
[----:B------:R-:W-:Y:S05]  /*8840*/  BRA `(.L_x_164) ;  /* 0xffffffc800587947 */ /* 0x000fea000383ffff */
.L_x_79:
[----:B------:R-:W-:-:S07]  /*8850*/  MOV R0, UR4 ;  /* 0x0000000400007c02 */ /* 0x000fce0008000f00 */
.L_x_165:
[----:B-1----:R1:W4:Y:S02]  /*8860*/  SYNCS.PHASECHK.TRANS64.TRYWAIT P0, [R0+URZ], R2 ;  /* 0x00000002000075a7 */ /* 0x00232400080011ff */
[----:B----4-:R-:W-:Y:S05]  /*8870*/  @!P0 NANOSLEEP.SYNCS 0x989680 ;  /* 0x009896800000895d */ /* 0x010fea0003900000 */
[----:B------:R-:W4:Y:S02]  /*8880*/  @!P0 SYNCS.PHASECHK.TRANS64 P0, [R0+URZ], R2 ;  /* 0x00000002000085a7 */ /* 0x000f2400080010ff */
[----:B----4-:R-:W-:Y:S05]  /*8890*/  @!P0 BRA `(.L_x_165) ;  /* 0xfffffffc00f08947 */ /* 0x010fea000383ffff */
[----:B------:R-:W-:Y:S05]  /*88a0*/  BRA `(.L_x_166) ;  /* 0xffffffc800e07947 */ /* 0x000fea000383ffff */
.L_x_80:
[----:B-1----:R1:W4:Y:S02]  /*88b0*/  SYNCS.PHASECHK.TRANS64.TRYWAIT P0, [R2+URZ], R3 ;  /* 0x00000003020075a7 */ /* 0x00232400080011ff */
[----:B----4-:R-:W-:Y:S05]  /*88c0*/  @!P0 NANOSLEEP.SYNCS 0x989680 ;  /* 0x009896800000895d */ /* 0x010fea0003900000 */
[----:B------:R-:W4:Y:S02]  /*88d0*/  @!P0 SYNCS.PHASECHK.TRANS64 P0, [R2+URZ], R3 ;  /* 0x00000003020085a7 */ /* 0x000f2400080010ff */
[----:B----4-:R-:W-:Y:S05]  /*88e0*/  @!P0 BRA `(.L_x_80) ;  /* 0xfffffffc00f08947 */ /* 0x010fea000383ffff */
[----:B------:R-:W-:Y:S05]  /*88f0*/  BRA `(.L_x_167) ;  /* 0xffffffcc000c7947 */ /* 0x000fea000383ffff */
.L_x_82:
[----:B------:R-:W-:Y:S07]  /*8900*/  MOV R0, UR49 ;  /* 0x0000003100007c02 */ /* 0x000fee0008000f00 */
.L_x_168:
[----:B-1----:R1:W2:Y:S02]  /*8910*/  SYNCS.PHASECHK.TRANS64.TRYWAIT P0, [R0+URZ+0x110], R2 ;  /* 0x00011002000075a7 */ /* 0x0022a400080011ff */
[----:B--2---:R-:W-:Y:S05]  /*8920*/  @!P0 NANOSLEEP.SYNCS 0x989680 ;  /* 0x009896800000895d */ /* 0x004fea0003900000 */
[----:B------:R-:W2:Y:S02]  /*8930*/  @!P0 SYNCS.PHASECHK.TRANS64 P0, [R0+URZ+0x110], R2 ;  /* 0x00011002000085a7 */ /* 0x000ea400080010ff */
[----:B--2---:R-:W-:Y:S05]  /*8940*/  @!P0 BRA `(.L_x_168) ;  /* 0xfffffffc00f08947 */ /* 0x004fea000383ffff */
[----:B------:R-:W-:Y:S05]  /*8950*/  BRA `(.L_x_169) ;  /* 0xffffffcc00fc7947 */ /* 0x000fea000383ffff */
.L_x_92:
[----:B-1----:R1:W2:Y:S02]  /*8960*/  SYNCS.PHASECHK.TRANS64.TRYWAIT P1, [R0+URZ+0xd0], R4 ;  /* 0x0000d004000075a7 */ /* 0x0022a400080211ff */
[----:B--2---:R-:W-:Y:S05]  /*8970*/  @!P1 NANOSLEEP.SYNCS 0x989680 ;  /* 0x009896800000995d */ /* 0x004fea0003900000 */
[----:B------:R-:W2:Y:S02]  /*8980*/  @!P1 SYNCS.PHASECHK.TRANS64 P1, [R0+URZ+0xd0], R4 ;  /* 0x0000d004000095a7 */ /* 0x000ea400080210ff */
[----:B--2---:R-:W-:Y:S05]  /*8990*/  @!P1 BRA `(.L_x_92) ;  /* 0xfffffffc00f09947 */ /* 0x004fea000383ffff */
[----:B------:R-:W-:Y:S05]  /*89a0*/  BRA `(.L_x_91) ;  /* 0xffffffdc00a47947 */ /* 0x000fea000383ffff */
.L_x_94:
[----:B-1----:R1:W4:Y:S02]  /*89b0*/  SYNCS.PHASECHK.TRANS64.TRYWAIT P0, [R27+URZ+0x120], R3 ;  /* 0x000120031b0075a7 */ /* 0x00232400080011ff */
[----:B----4-:R-:W-:Y:S05]  /*89c0*/  @!P0 NANOSLEEP.SYNCS 0x989680 ;  /* 0x009896800000895d */ /* 0x010fea0003900000 */
[----:B------:R-:W4:Y:S02]  /*89d0*/  @!P0 SYNCS.PHASECHK.TRANS64 P0, [R27+URZ+0x120], R3 ;  /* 0x000120031b0085a7 */ /* 0x000f2400080010ff */
[----:B----4-:R-:W-:Y:S05]  /*89e0*/  @!P0 BRA `(.L_x_94) ;  /* 0xfffffffc00f08947 */ /* 0x010fea000383ffff */
[----:B------:R-:W-:Y:S05]  /*89f0*/  BRA `(.L_x_93) ;  /* 0xffffffdc00f87947 */ /* 0x000fea000383ffff */
.L_x_105:
[----:B-1----:R1:W2:Y:S02]  /*8a00*/  SYNCS.PHASECHK.TRANS64.TRYWAIT P0, [R3+URZ+0xd0], R71 ;  /* 0x0000d047030075a7 */ /* 0x0022a400080011ff */
[----:B--2---:R-:W-:Y:S05]  /*8a10*/  @!P0 NANOSLEEP.SYNCS 0x989680 ;  /* 0x009896800000895d */ /* 0x004fea0003900000 */
[----:B------:R-:W2:Y:S02]  /*8a20*/  @!P0 SYNCS.PHASECHK.TRANS64 P0, [R3+URZ+0xd0], R71 ;  /* 0x0000d047030085a7 */ /* 0x000ea400080010ff */
[----:B--2---:R-:W-:Y:S05]  /*8a30*/  @!P0 BRA `(.L_x_105) ;  /* 0xfffffffc00f08947 */ /* 0x004fea000383ffff */
[----:B------:R-:W-:Y:S05]  /*8a40*/  BRA `(.L_x_104) ;  /* 0xffffffe8001c7947 */ /* 0x000fea000383ffff */
        .weak           $__internal_0_$__cuda_sm10x_tcgen05_guardrail_trap_col_being_dealloced_not_returned_by_alloc
        .type           $__internal_0_$__cuda_sm10x_tcgen05_guardrail_trap_col_being_dealloced_not_returned_by_alloc,@function
        .size           $__internal_0_$__cuda_sm10x_tcgen05_guardrail_trap_col_being_dealloced_not_returned_by_alloc,($__internal_1_$__cuda_sm10x_tcgen05_guardrail_trap_phase_invalid_during_alloc - $__internal_0_$__cuda_sm10x_tcgen05_guardrail_trap_col_being_dealloced_not_returned_by_alloc)
$__internal_0_$__cuda_sm10x_tcgen05_guardrail_trap_col_being_dealloced_not_returned_by_alloc:
[----:B------:R-:W-:Y:S05]  /*8a50*/  BPT.TRAP 0x1 ;  /* 0x000000040000795c */ /* 0x000fea0000300000 */
[----:B------:R-:W-:-:S04]  /*8a60*/  MOV R3, 0x0 ;  /* 0x0000000000037802 */ /* 0x000fc80000000f00 */
[----:B------:R-:W-:Y:S05]  /*8a70*/  RET.REL.NODEC R2 `(_ZN7cutlass13device_kernelINS_4conv6kernel13ConvUniversalINS1_16ConvProblemShapeILNS1_8OperatorE0ELi3EEENS1_10collective14CollectiveConvINS1_47MainloopSm100TmaUmmaWarpSpecializedImplicitGemmILS5_0ELi13ELi3ELi1ELi2EN4cute5tupleIJNSA_1CILi1EEESD_SD_EEEEENSB_IJNSC_ILi64EEESG_NSB_IJSG_EEEEEENS_10bfloat16_tESJ_NSA_8TiledMMAINSA_8MMA_AtomIJNSA_20SM100_MMA_F16BF16_SSISJ_SJ_fLi64ELi64ELNSA_4UMMA5MajorE0ELSO_0ELNSN_7ScaleInE0ELSP_0EEEEEENSA_6LayoutISE_NSB_IJNSC_ILi0EEEST_ST_EEEEENSB_IJNSA_10UnderscoreESW_SW_EEEEENS7_6detail27Sm100ImplicitGemmTileTraitsINSA_20SM90_TMA_LOAD_IM2COLENSA_14ComposedLayoutINSA_7SwizzleILi3ELi4ELi3EEENSA_18smem_ptr_flag_bitsILi16EEENSS_INSB_IJNSC_ILi8EEESG_EEENSB_IJSG_SD_EEEEEEEvEENS10_INSA_13SM90_TMA_LOADES1B_vEEEENS_8epilogue10collective18CollectiveEpilogueINS1G_23Sm100TmaWarpSpecializedILi3ELi2ELi16ELb1ELb0EEEJSI_NSB_IJNSS_ISG_SD_EENSS_INSC_ILi32EEESD_EEEEESJ_NSB_IJNSB_IJllllEEESD_ST_EEESJ_S1Q_NS1G_6fusion15FusionCallbacksIS1K_NS1R_17LinearCombinationISJ_fSJ_fLNS_15FloatRoundStyleE2EEESI_S1O_JEEENSA_5SM1004TMEM4LOAD26SM100_TMEM_LOAD_16dp256b4xES11_NS12_INS13_ILi2ELi4ELi3EEES16_NSS_INSB_IJS17_S1M_EEENSB_IJS1M_SD_EEEEEEENSA_17SM75_U32x4_LDSM_NENSA_21SM90_TMA_STORE_IM2COLES25_NSA_17SM90_U32x4_STSM_NENSA_39AutoVectorizingCopyWithAssumedAlignmentILi128EEEEEEvvEEEEvNT_6ParamsE) ;  /* 0xffffff7402607950 */ /* 0x000fea0003c3ffff */
        .weak           $__internal_1_$__cuda_sm10x_tcgen05_guardrail_trap_phase_invalid_during_alloc
        .type           $__internal_1_$__cuda_sm10x_tcgen05_guardrail_trap_phase_invalid_during_alloc,@function
        .size           $__internal_1_$__cuda_sm10x_tcgen05_guardrail_trap_phase_invalid_during_alloc,($__internal_2_$__cuda_sm10x_tcgen05_guardrail_trap_unallocated_columns_being_dealloced - $__internal_1_$__cuda_sm10x_tcgen05_guardrail_trap_phase_invalid_during_alloc)
$__internal_1_$__cuda_sm10x_tcgen05_guardrail_trap_phase_invalid_during_alloc:
[----:B------:R-:W-:Y:S05]  /*8a80*/  BPT.TRAP 0x1 ;  /* 0x000000040000795c */ /* 0x000fea0000300000 */
[----:B------:R-:W-:-:S04]  /*8a90*/  HFMA2 R3, -RZ, RZ, 0, 0 ;  /* 0x00000000ff037431 */ /* 0x000fc800000001ff */
[----:B------:R-:W-:Y:S05]  /*8aa0*/  RET.REL.NODEC R2 `(_ZN7cutlass13device_kernelINS_4conv6kernel13ConvUniversalINS1_16ConvProblemShapeILNS1_8OperatorE0ELi3EEENS1_10collective14CollectiveConvINS1_47MainloopSm100TmaUmmaWarpSpecializedImplicitGemmILS5_0ELi13ELi3ELi1ELi2EN4cute5tupleIJNSA_1CILi1EEESD_SD_EEEEENSB_IJNSC_ILi64EEESG_NSB_IJSG_EEEEEENS_10bfloat16_tESJ_NSA_8TiledMMAINSA_8MMA_AtomIJNSA_20SM100_MMA_F16BF16_SSISJ_SJ_fLi64ELi64ELNSA_4UMMA5MajorE0ELSO_0ELNSN_7ScaleInE0ELSP_0EEEEEENSA_6LayoutISE_NSB_IJNSC_ILi0EEEST_ST_EEEEENSB_IJNSA_10UnderscoreESW_SW_EEEEENS7_6detail27Sm100ImplicitGemmTileTraitsINSA_20SM90_TMA_LOAD_IM2COLENSA_14ComposedLayoutINSA_7SwizzleILi3ELi4ELi3EEENSA_18smem_ptr_flag_bitsILi16EEENSS_INSB_IJNSC_ILi8EEESG_EEENSB_IJSG_SD_EEEEEEEvEENS10_INSA_13SM90_TMA_LOADES1B_vEEEENS_8epilogue10collective18CollectiveEpilogueINS1G_23Sm100TmaWarpSpecializedILi3ELi2ELi16ELb1ELb0EEEJSI_NSB_IJNSS_ISG_SD_EENSS_INSC_ILi32EEESD_EEEEESJ_NSB_IJNSB_IJllllEEESD_ST_EEESJ_S1Q_NS1G_6fusion15FusionCallbacksIS1K_NS1R_17LinearCombinationISJ_fSJ_fLNS_15FloatRoundStyleE2EEESI_S1O_JEEENSA_5SM1004TMEM4LOAD26SM100_TMEM_LOAD_16dp256b4xES11_NS12_INS13_ILi2ELi4ELi3EEES16_NSS_INSB_IJS17_S1M_EEENSB_IJS1M_SD_EEEEEEENSA_17SM75_U32x4_LDSM_NENSA_21SM90_TMA_STORE_IM2COLES25_NSA_17SM90_U32x4_STSM_NENSA_39AutoVectorizingCopyWithAssumedAlignmentILi128EEEEEEvvEEEEvNT_6ParamsE) ;  /* 0xffffff7402547950 */ /* 0x000fea0003c3ffff */
        .weak           $__internal_2_$__cuda_sm10x_tcgen05_guardrail_trap_unallocated_columns_being_dealloced
        .type           $__internal_2_$__cuda_sm10x_tcgen05_guardrail_trap_unallocated_columns_being_dealloced,@function
        .size           $__internal_2_$__cuda_sm10x_tcgen05_guardrail_trap_unallocated_columns_being_dealloced,(.L_x_171 - $__internal_2_$__cuda_sm10x_tcgen05_guardrail_trap_unallocated_columns_being_dealloced)
$__internal_2_$__cuda_sm10x_tcgen05_guardrail_trap_unallocated_columns_being_dealloced:
[----:B------:R-:W-:Y:S05]  /*8ab0*/  BPT.TRAP 0x1 ;  /* 0x000000040000795c */ /* 0x000fea0000300000 */
[----:B------:R-:W-:-:S04]  /*8ac0*/  MOV R3, 0x0 ;  /* 0x0000000000037802 */ /* 0x000fc80000000f00 */
[----:B------:R-:W-:Y:S05]  /*8ad0*/  RET.REL.NODEC R2 `(_ZN7cutlass13device_kernelINS_4conv6kernel13ConvUniversalINS1_16ConvProblemShapeILNS1_8OperatorE0ELi3EEENS1_10collective14CollectiveConvINS1_47MainloopSm100TmaUmmaWarpSpecializedImplicitGemmILS5_0ELi13ELi3ELi1ELi2EN4cute5tupleIJNSA_1CILi1EEESD_SD_EEEEENSB_IJNSC_ILi64EEESG_NSB_IJSG_EEEEEENS_10bfloat16_tESJ_NSA_8TiledMMAINSA_8MMA_AtomIJNSA_20SM100_MMA_F16BF16_SSISJ_SJ_fLi64ELi64ELNSA_4UMMA5MajorE0ELSO_0ELNSN_7ScaleInE0ELSP_0EEEEEENSA_6LayoutISE_NSB_IJNSC_ILi0EEEST_ST_EEEEENSB_IJNSA_10UnderscoreESW_SW_EEEEENS7_6detail27Sm100ImplicitGemmTileTraitsINSA_20SM90_TMA_LOAD_IM2COLENSA_14ComposedLayoutINSA_7SwizzleILi3ELi4ELi3EEENSA_18smem_ptr_flag_bitsILi16EEENSS_INSB_IJNSC_ILi8EEESG_EEENSB_IJSG_SD_EEEEEEEvEENS10_INSA_13SM90_TMA_LOADES1B_vEEEENS_8epilogue10collective18CollectiveEpilogueINS1G_23Sm100TmaWarpSpecializedILi3ELi2ELi16ELb1ELb0EEEJSI_NSB_IJNSS_ISG_SD_EENSS_INSC_ILi32EEESD_EEEEESJ_NSB_IJNSB_IJllllEEESD_ST_EEESJ_S1Q_NS1G_6fusion15FusionCallbacksIS1K_NS1R_17LinearCombinationISJ_fSJ_fLNS_15FloatRoundStyleE2EEESI_S1O_JEEENSA_5SM1004TMEM4LOAD26SM100_TMEM_LOAD_16dp256b4xES11_NS12_INS13_ILi2ELi4ELi3EEES16_NSS_INSB_IJS17_S1M_EEENSB_IJS1M_SD_EEEEEEENSA_17SM75_U32x4_LDSM_NENSA_21SM90_TMA_STORE_IM2COLES25_NSA_17SM90_U32x4_STSM_NENSA_39AutoVectorizingCopyWithAssumedAlignmentILi128EEEEEEvvEEEEvNT_6ParamsE) ;  /* 0xffffff7402487950 */ /* 0x000fea0003c3ffff */
.L_x_170:
[----:B------:R-:W-:-:S00]  /*8ae0*/  BRA `(.L_x_170) ;  /* 0xfffffffc00fc7947 */ /* 0x000fc0000383ffff */
[----:B------:R-:W-:-:S00]  /*8af0*/  NOP ;  /* 0x0000000000007918 */ /* 0x000fc00000000000 */
        /* <DEDUP_REMOVED lines=8> */
.L_x_171:


//--------------------- .nv.global.init           --------------------------
	.section	.nv.global.init,"aw",@progbits
.nv.global.init:
	.type		$str$29,@object
	.size		$str$29,($str$30 - $str$29)
$str$29:
        /*0000*/ 	.byte	0x28, 0x61, 0x64, 0x64, 0x72, 0x65, 0x73, 0x73, 0x20, 0x26, 0x20, 0x6d, 0x61, 0x73, 0x6b, 0x29
        /*0010*/ 	.byte	0x20, 0x3d, 0x3d, 0x20, 0x30, 0x00
	.type		$str$30,@object
	.size		$str$30,($str$28 - $str$30)
$str$30:
        /*0016*/ 	.byte	0x2f, 0x74, 0x6d, 0x70, 0x2f, 0x63, 0x75, 0x74, 0x6c, 0x61, 0x73, 0x73, 0x5f, 0x73, 0x77, 0x65
        /*0026*/ 	.byte	0x65, 0x70, 0x5f, 0x73, 0x72, 0x63, 0x2f, 0x69, 0x6e, 0x63, 0x6c, 0x75, 0x64, 0x65, 0x2f, 0x63
        /*0036*/ 	.byte	0x75, 0x74, 0x65, 0x2f, 0x70, 0x6f, 0x69, 0x6e, 0x74, 0x65, 0x72, 0x5f, 0x66, 0x6c, 0x61, 0x67
        /*0046*/ 	.byte	0x67, 0x65, 0x64, 0x2e, 0x68, 0x70, 0x70, 0x00
	.type		$str$28,@object
	.size		$str$28,($str$27 - $str$28)
$str$28:
        /*004e*/ 	.byte	0x2f, 0x74, 0x6d, 0x70, 0x2f, 0x63, 0x75, 0x74, 0x6c, 0x61, 0x73, 0x73, 0x5f, 0x73, 0x77, 0x65
        /*005e*/ 	.byte	0x65, 0x70, 0x5f, 0x73, 0x72, 0x63, 0x2f, 0x69, 0x6e, 0x63, 0x6c, 0x75, 0x64, 0x65, 0x2f, 0x63
        /*006e*/ 	.byte	0x75, 0x74, 0x65, 0x2f, 0x61, 0x74, 0x6f, 0x6d, 0x2f, 0x63, 0x6f, 0x70, 0x79, 0x5f, 0x74, 0x72
        /*007e*/ 	.byte	0x61, 0x69, 0x74, 0x73, 0x5f, 0x73, 0x6d, 0x31, 0x30, 0x30, 0x2e, 0x68, 0x70, 0x70, 0x00
	.type		$str$27,@object
	.size		$str$27,(__unnamed_1 - $str$27)
$str$27:
        /*008d*/ 	.byte	0x28, 0x28, 0x75, 0x69, 0x6e, 0x74, 0x33, 0x32, 0x5f, 0x74, 0x28, 0x74, 0x68, 0x72, 0x65, 0x61
        /*009d*/ 	.byte	0x64, 0x49, 0x64, 0x78, 0x2e, 0x78, 0x29, 0x20, 0x2f, 0x20, 0x33, 0x32, 0x29, 0x20, 0x25, 0x20
        /*00ad*/ 	.byte	0x34, 0x29, 0x20, 0x3d, 0x3d, 0x20, 0x28, 0x28, 0x28, 0x74, 0x6d, 0x65, 0x6d, 0x5f, 0x61, 0x64
        /*00bd*/ 	.byte	0x64, 0x72, 0x20, 0x3e, 0x3e, 0x20, 0x31, 0x36, 0x29, 0x20, 0x2f, 0x20, 0x33, 0x32, 0x29, 0x20
        /*00cd*/ 	.byte	0x25, 0x20, 0x34, 0x29, 0x00
	.type		__unnamed_1,@object
	.size		__unnamed_1,(__unnamed_2 - __unnamed_1)
__unnamed_1:
        /*00d2*/ 	.byte	0x61, 0x75, 0x74, 0x6f, 0x20, 0x63, 0x75, 0x74, 0x65, 0x3a, 0x3a, 0x61, 0x73, 0x5f, 0x70, 0x6f
        /* <DEDUP_REMOVED lines=24> */
        /*0262*/ 	.byte	0x30, 0x34, 0x38, 0x3e, 0x3e, 0x3e, 0x3e, 0x5d, 0x00
	.type		__unnamed_2,@object
	.size		__unnamed_2,(.L_2 - __unnamed_2)
__unnamed_2:
        /* <DEDUP_REMOVED lines=45> */
        /*053b*/ 	.byte	0x3e, 0x3e, 0x3e, 0x5d, 0x00
.L_2:


//--------------------- .nv.shared._ZN7cutlass13device_kernelINS_4conv6kernel13ConvUniversalINS1_16ConvProblemShapeILNS1_8OperatorE0ELi3EEENS1_10collective14CollectiveConvINS1_47MainloopSm100TmaUmmaWarpSpecializedImplicitGemmILS5_0ELi13ELi3ELi1ELi2EN4cute5tupleIJNSA_1CILi1EEESD_SD_EEEEENSB_IJNSC_ILi64EEESG_NSB_IJSG_EEEEEENS_10bfloat16_tESJ_NSA_8TiledMMAINSA_8MMA_AtomIJNSA_20SM100_MMA_F16BF16_SSISJ_SJ_fLi64ELi64ELNSA_4UMMA5MajorE0ELSO_0ELNSN_7ScaleInE0ELSP_0EEEEEENSA_6LayoutISE_NSB_IJNSC_ILi0EEEST_ST_EEEEENSB_IJNSA_10UnderscoreESW_SW_EEEEENS7_6detail27Sm100ImplicitGemmTileTraitsINSA_20SM90_TMA_LOAD_IM2COLENSA_14ComposedLayoutINSA_7SwizzleILi3ELi4ELi3EEENSA_18smem_ptr_flag_bitsILi16EEENSS_INSB_IJNSC_ILi8EEESG_EEENSB_IJSG_SD_EEEEEEEvEENS10_INSA_13SM90_TMA_LOADES1B_vEEEENS_8epilogue10collective18CollectiveEpilogueINS1G_23Sm100TmaWarpSpecializedILi3ELi2ELi16ELb1ELb0EEEJSI_NSB_IJNSS_ISG_SD_EENSS_INSC_ILi32EEESD_EEEEESJ_NSB_IJNSB_IJllllEEESD_ST_EEESJ_S1Q_NS1G_6fusion15FusionCallbacksIS1K_NS1R_17LinearCombinationISJ_fSJ_fLNS_15FloatRoundStyleE2EEESI_S1O_JEEENSA_5SM1004TMEM4LOAD26SM100_TMEM_LOAD_16dp256b4xES11_NS12_INS13_ILi2ELi4ELi3EEES16_NSS_INSB_IJS17_S1M_EEENSB_IJS1M_SD_EEEEEEENSA_17SM75_U32x4_LDSM_NENSA_21SM90_TMA_STORE_IM2COLES25_NSA_17SM90_U32x4_STSM_NENSA_39AutoVectorizingCopyWithAssumedAlignmentILi128EEEEEEvvEEEEvNT_6ParamsE --------------------------
	.section	.nv.shared._ZN7cutlass13device_kernelINS_4conv6kernel13ConvUniversalINS1_16ConvProblemShapeILNS1_8OperatorE0ELi3EEENS1_10collective14CollectiveConvINS1_47MainloopSm100TmaUmmaWarpSpecializedImplicitGemmILS5_0ELi13ELi3ELi1ELi2EN4cute5tupleIJNSA_1CILi1EEESD_SD_EEEEENSB_IJNSC_ILi64EEESG_NSB_IJSG_EEEEEENS_10bfloat16_tESJ_NSA_8TiledMMAINSA_8MMA_AtomIJNSA_20SM100_MMA_F16BF16_SSISJ_SJ_fLi64ELi64ELNSA_4UMMA5MajorE0ELSO_0ELNSN_7ScaleInE0ELSP_0EEEEEENSA_6LayoutISE_NSB_IJNSC_ILi0EEEST_ST_EEEEENSB_IJNSA_10UnderscoreESW_SW_EEEEENS7_6detail27Sm100ImplicitGemmTileTraitsINSA_20SM90_TMA_LOAD_IM2COLENSA_14ComposedLayoutINSA_7SwizzleILi3ELi4ELi3EEENSA_18smem_ptr_flag_bitsILi16EEENSS_INSB_IJNSC_ILi8EEESG_EEENSB_IJSG_SD_EEEEEEEvEENS10_INSA_13SM90_TMA_LOADES1B_vEEEENS_8epilogue10collective18CollectiveEpilogueINS1G_23Sm100TmaWarpSpecializedILi3ELi2ELi16ELb1ELb0EEEJSI_NSB_IJNSS_ISG_SD_EENSS_INSC_ILi32EEESD_EEEEESJ_NSB_IJNSB_IJllllEEESD_ST_EEESJ_S1Q_NS1G_6fusion15FusionCallbacksIS1K_NS1R_17LinearCombinationISJ_fSJ_fLNS_15FloatRoundStyleE2EEESI_S1O_JEEENSA_5SM1004TMEM4LOAD26SM100_TMEM_LOAD_16dp256b4xES11_NS12_INS13_ILi2ELi4ELi3EEES16_NSS_INSB_IJS17_S1M_EEENSB_IJS1M_SD_EEEEEEENSA_17SM75_U32x4_LDSM_NENSA_21SM90_TMA_STORE_IM2COLES25_NSA_17SM90_U32x4_STSM_NENSA_39AutoVectorizingCopyWithAssumedAlignmentILi128EEEEEEvvEEEEvNT_6ParamsE,"aw",@nobits
	.sectionflags	@""
	.align	16
	.zero		1024


//--------------------- .nv.shared.reserved.0     --------------------------
	.section	.nv.shared.reserved.0,"aw",@nobits
	.weak		__nv_reservedSMEM_offset_0_alias
	.size		__nv_reservedSMEM_offset_0_alias, 0, 64
	.other		__nv_reservedSMEM_offset_0_alias,@"STO_CUDA_RESERVED_SHARED STV_DEFAULT"
__nv_reservedSMEM_offset_0_alias:
	.zero		0
.nv.shared.reserved.0:
	.zero		64
	.weak		__nv_reservedSMEM_tcgen05_partition
	.type		__nv_reservedSMEM_tcgen05_partition,@object
	.size		__nv_reservedSMEM_tcgen05_partition,(.L_0 - __nv_reservedSMEM_tcgen05_partition)
__nv_reservedSMEM_tcgen05_partition:
	.zero		32
.L_0:


//--------------------- .nv.global                --------------------------
	.section	.nv.global,"aw",@nobits
.nv.global:
	.type		_ZN39_INTERNAL_e1028cac_4_k_cu_951baea0_31914cute1_E,@object
	.size		_ZN39_INTERNAL_e1028cac_4_k_cu_951baea0_31914cute1_E,(_ZN39_INTERNAL_e1028cac_4_k_cu_951baea0_31914cuda3std3__45__cpo6cbeginE - _ZN39_INTERNAL_e1028cac_4_k_cu_951baea0_31914cute1_E)
_ZN39_INTERNAL_e1028cac_4_k_cu_951baea0_31914cute1_E:
	.zero		1
	.type		_ZN39_INTERNAL_e1028cac_4_k_cu_951baea0_31914cuda3std3__45__cpo6cbeginE,@object
	.size		_ZN39_INTERNAL_e1028cac_4_k_cu_951baea0_31914cuda3std3__45__cpo6cbeginE,(_ZN39_INTERNAL_e1028cac_4_k_cu_951baea0_31914cuda3std3__48in_placeE - _ZN39_INTERNAL_e1028cac_4_k_cu_951baea0_31914cuda3std3__45__cpo6cbeginE)
_ZN39_INTERNAL_e1028cac_4_k_cu_951baea0_31914cuda3std3__45__cpo6cbeginE:
	.zero		1
	.type		_ZN39_INTERNAL_e1028cac_4_k_cu_951baea0_31914cuda3std3__48in_placeE,@object
	.size		_ZN39_INTERNAL_e1028cac_4_k_cu_951baea0_31914cuda3std3__48in_placeE,(_ZN39_INTERNAL_e1028cac_4_k_cu_951baea0_31914cuda3std6ranges3__45__cpo9iter_moveE - _ZN39_INTERNAL_e1028cac_4_k_cu_951baea0_31914cuda3std3__48in_placeE)
_ZN39_INTERNAL_e1028cac_4_k_cu_951baea0_31914cuda3std3__48in_placeE:
	.zero		1
	.type		_ZN39_INTERNAL_e1028cac_4_k_cu_951baea0_31914cuda3std6ranges3__45__cpo9iter_moveE,@object
	.size		_ZN39_INTERNAL_e1028cac_4_k_cu_951baea0_31914cuda3std6ranges3__45__cpo9iter_moveE,(_ZN39_INTERNAL_e1028cac_4_k_cu_951baea0_31914cuda3std3__45__cpo5beginE - _ZN39_INTERNAL_e1028cac_4_k_cu_951baea0_31914cuda3std6ranges3__45__cpo9iter_moveE)
_ZN39_INTERNAL_e1028cac_4_k_cu_951baea0_31914cuda3std6ranges3__45__cpo9iter_moveE:
	.zero		1
	.type		_ZN39_INTERNAL_e1028cac_4_k_cu_951baea0_31914cuda3std3__45__cpo5beginE,@object
	.size		_ZN39_INTERNAL_e1028cac_4_k_cu_951baea0_31914cuda3std3__45__cpo5beginE,(_ZN39_INTERNAL_e1028cac_4_k_cu_951baea0_31914cuda3std3__441_GLOBAL__N__e1028cac_4_k_cu_951baea0_31916ignoreE - _ZN39_INTERNAL_e1028cac_4_k_cu_951baea0_31914cuda3std3__45__cpo5beginE)
_ZN39_INTERNAL_e1028cac_4_k_cu_951baea0_31914cuda3std3__45__cpo5beginE:
	.zero		1
	.type		_ZN39_INTERNAL_e1028cac_4_k_cu_951baea0_31914cuda3std3__441_GLOBAL__N__e1028cac_4_k_cu_951baea0_31916ignoreE,@object
	.size		_ZN39_INTERNAL_e1028cac_4_k_cu_951baea0_31914cuda3std3__441_GLOBAL__N__e1028cac_4_k_cu_951baea0_31916ignoreE,(_ZN39_INTERNAL_e1028cac_4_k_cu_951baea0_31914cute7productE - _ZN39_INTERNAL_e1028cac_4_k_cu_951baea0_31914cuda3std3__441_GLOBAL__N__e1028cac_4_k_cu_951baea0_31916ignoreE)
_ZN39_INTERNAL_e1028cac_4_k_cu_951baea0_31914cuda3std3__441_GLOBAL__N__e1028cac_4_k_cu_951baea0_31916ignoreE:
	.zero		1
	.type		_ZN39_INTERNAL_e1028cac_4_k_cu_951baea0_31914cute7productE,@object
	.size		_ZN39_INTERNAL_e1028cac_4_k_cu_951baea0_31914cute7productE,(_ZN39_INTERNAL_e1028cac_4_k_cu_951baea0_31914cuda3std3__45__cpo3endE - _ZN39_INTERNAL_e1028cac_4_k_cu_951baea0_31914cute7productE)
_ZN39_INTERNAL_e1028cac_4_k_cu_951baea0_31914cute7productE:
	.zero		1
	.type		_ZN39_INTERNAL_e1028cac_4_k_cu_951baea0_31914cuda3std3__45__cpo3endE,@object
	.size		_ZN39_INTERNAL_e1028cac_4_k_cu_951baea0_31914cuda3std3__45__cpo3endE,(_ZN39_INTERNAL_e1028cac_4_k_cu_951baea0_31914cuda3std3__419piecewise_constructE - _ZN39_INTERNAL_e1028cac_4_k_cu_951baea0_31914cuda3std3__45__cpo3endE)
_ZN39_INTERNAL_e1028cac_4_k_cu_951baea0_31914cuda3std3__45__cpo3endE:
	.zero		1
	.type		_ZN39_INTERNAL_e1028cac_4_k_cu_951baea0_31914cuda3std3__419piecewise_constructE,@object
	.size		_ZN39_INTERNAL_e1028cac_4_k_cu_951baea0_31914cuda3std3__419piecewise_constructE,(_ZN39_INTERNAL_e1028cac_4_k_cu_951baea0_31914cuda3std3__45__cpo4cendE - _ZN39_INTERNAL_e1028cac_4_k_cu_951baea0_31914cuda3std3__419piecewise_constructE)
_ZN39_INTERNAL_e1028cac_4_k_cu_951baea0_31914cuda3std3__419piecewise_constructE:
	.zero		1
	.type		_ZN39_INTERNAL_e1028cac_4_k_cu_951baea0_31914cuda3std3__45__cpo4cendE,@object
	.size		_ZN39_INTERNAL_e1028cac_4_k_cu_951baea0_31914cuda3std3__45__cpo4cendE,(_ZN39_INTERNAL_e1028cac_4_k_cu_951baea0_31914cuda3std6ranges3__45__cpo4swapE - _ZN39_INTERNAL_e1028cac_4_k_cu_951baea0_31914cuda3std3__45__cpo4cendE)
_ZN39_INTERNAL_e1028cac_4_k_cu_951baea0_31914cuda3std3__45__cpo4cendE:
	.zero		1
	.type		_ZN39_INTERNAL_e1028cac_4_k_cu_951baea0_31914cuda3std6ranges3__45__cpo4swapE,@object
	.size		_ZN39_INTERNAL_e1028cac_4_k_cu_951baea0_31914cuda3std6ranges3__45__cpo4swapE,(.L_10 - _ZN39_INTERNAL_e1028cac_4_k_cu_951baea0_31914cuda3std6ranges3__45__cpo4swapE)
_ZN39_INTERNAL_e1028cac_4_k_cu_951baea0_31914cuda3std6ranges3__45__cpo4swapE:
	.zero		1
.L_10:


//--------------------- .nv.constant0._ZN7cutlass13device_kernelINS_4conv6kernel13ConvUniversalINS1_16ConvProblemShapeILNS1_8OperatorE0ELi3EEENS1_10collective14CollectiveConvINS1_47MainloopSm100TmaUmmaWarpSpecializedImplicitGemmILS5_0ELi13ELi3ELi1ELi2EN4cute5tupleIJNSA_1CILi1EEESD_SD_EEEEENSB_IJNSC_ILi64EEESG_NSB_IJSG_EEEEEENS_10bfloat16_tESJ_NSA_8TiledMMAINSA_8MMA_AtomIJNSA_20SM100_MMA_F16BF16_SSISJ_SJ_fLi64ELi64ELNSA_4UMMA5MajorE0ELSO_0ELNSN_7ScaleInE0ELSP_0EEEEEENSA_6LayoutISE_NSB_IJNSC_ILi0EEEST_ST_EEEEENSB_IJNSA_10UnderscoreESW_SW_EEEEENS7_6detail27Sm100ImplicitGemmTileTraitsINSA_20SM90_TMA_LOAD_IM2COLENSA_14ComposedLayoutINSA_7SwizzleILi3ELi4ELi3EEENSA_18smem_ptr_flag_bitsILi16EEENSS_INSB_IJNSC_ILi8EEESG_EEENSB_IJSG_SD_EEEEEEEvEENS10_INSA_13SM90_TMA_LOADES1B_vEEEENS_8epilogue10collective18CollectiveEpilogueINS1G_23Sm100TmaWarpSpecializedILi3ELi2ELi16ELb1ELb0EEEJSI_NSB_IJNSS_ISG_SD_EENSS_INSC_ILi32EEESD_EEEEESJ_NSB_IJNSB_IJllllEEESD_ST_EEESJ_S1Q_NS1G_6fusion15FusionCallbacksIS1K_NS1R_17LinearCombinationISJ_fSJ_fLNS_15FloatRoundStyleE2EEESI_S1O_JEEENSA_5SM1004TMEM4LOAD26SM100_TMEM_LOAD_16dp256b4xES11_NS12_INS13_ILi2ELi4ELi3EEES16_NSS_INSB_IJS17_S1M_EEENSB_IJS1M_SD_EEEEEEENSA_17SM75_U32x4_LDSM_NENSA_21SM90_TMA_STORE_IM2COLES25_NSA_17SM90_U32x4_STSM_NENSA_39AutoVectorizingCopyWithAssumedAlignmentILi128EEEEEEvvEEEEvNT_6ParamsE --------------------------
	.section	.nv.constant0._ZN7cutlass13device_kernelINS_4conv6kernel13ConvUniversalINS1_16ConvProblemShapeILNS1_8OperatorE0ELi3EEENS1_10collective14CollectiveConvINS1_47MainloopSm100TmaUmmaWarpSpecializedImplicitGemmILS5_0ELi13ELi3ELi1ELi2EN4cute5tupleIJNSA_1CILi1EEESD_SD_EEEEENSB_IJNSC_ILi64EEESG_NSB_IJSG_EEEEEENS_10bfloat16_tESJ_NSA_8TiledMMAINSA_8MMA_AtomIJNSA_20SM100_MMA_F16BF16_SSISJ_SJ_fLi64ELi64ELNSA_4UMMA5MajorE0ELSO_0ELNSN_7ScaleInE0ELSP_0EEEEEENSA_6LayoutISE_NSB_IJNSC_ILi0EEEST_ST_EEEEENSB_IJNSA_10UnderscoreESW_SW_EEEEENS7_6detail27Sm100ImplicitGemmTileTraitsINSA_20SM90_TMA_LOAD_IM2COLENSA_14ComposedLayoutINSA_7SwizzleILi3ELi4ELi3EEENSA_18smem_ptr_flag_bitsILi16EEENSS_INSB_IJNSC_ILi8EEESG_EEENSB_IJSG_SD_EEEEEEEvEENS10_INSA_13SM90_TMA_LOADES1B_vEEEENS_8epilogue10collective18CollectiveEpilogueINS1G_23Sm100TmaWarpSpecializedILi3ELi2ELi16ELb1ELb0EEEJSI_NSB_IJNSS_ISG_SD_EENSS_INSC_ILi32EEESD_EEEEESJ_NSB_IJNSB_IJllllEEESD_ST_EEESJ_S1Q_NS1G_6fusion15FusionCallbacksIS1K_NS1R_17LinearCombinationISJ_fSJ_fLNS_15FloatRoundStyleE2EEESI_S1O_JEEENSA_5SM1004TMEM4LOAD26SM100_TMEM_LOAD_16dp256b4xES11_NS12_INS13_ILi2ELi4ELi3EEES16_NSS_INSB_IJS17_S1M_EEENSB_IJS1M_SD_EEEEEEENSA_17SM75_U32x4_LDSM_NENSA_21SM90_TMA_STORE_IM2COLES25_NSA_17SM90_U32x4_STSM_NENSA_39AutoVectorizingCopyWithAssumedAlignmentILi128EEEEEEvvEEEEvNT_6ParamsE,"a",@progbits
	.sectionflags	@""
	.align	4
.nv.constant0._ZN7cutlass13device_kernelINS_4conv6kernel13ConvUniversalINS1_16ConvProblemShapeILNS1_8OperatorE0ELi3EEENS1_10collective14CollectiveConvINS1_47MainloopSm100TmaUmmaWarpSpecializedImplicitGemmILS5_0ELi13ELi3ELi1ELi2EN4cute5tupleIJNSA_1CILi1EEESD_SD_EEEEENSB_IJNSC_ILi64EEESG_NSB_IJSG_EEEEEENS_10bfloat16_tESJ_NSA_8TiledMMAINSA_8MMA_AtomIJNSA_20SM100_MMA_F16BF16_SSISJ_SJ_fLi64ELi64ELNSA_4UMMA5MajorE0ELSO_0ELNSN_7ScaleInE0ELSP_0EEEEEENSA_6LayoutISE_NSB_IJNSC_ILi0EEEST_ST_EEEEENSB_IJNSA_10UnderscoreESW_SW_EEEEENS7_6detail27Sm100ImplicitGemmTileTraitsINSA_20SM90_TMA_LOAD_IM2COLENSA_14ComposedLayoutINSA_7SwizzleILi3ELi4ELi3EEENSA_18smem_ptr_flag_bitsILi16EEENSS_INSB_IJNSC_ILi8EEESG_EEENSB_IJSG_SD_EEEEEEEvEENS10_INSA_13SM90_TMA_LOADES1B_vEEEENS_8epilogue10collective18CollectiveEpilogueINS1G_23Sm100TmaWarpSpecializedILi3ELi2ELi16ELb1ELb0EEEJSI_NSB_IJNSS_ISG_SD_EENSS_INSC_ILi32EEESD_EEEEESJ_NSB_IJNSB_IJllllEEESD_ST_EEESJ_S1Q_NS1G_6fusion15FusionCallbacksIS1K_NS1R_17LinearCombinationISJ_fSJ_fLNS_15FloatRoundStyleE2EEESI_S1O_JEEENSA_5SM1004TMEM4LOAD26SM100_TMEM_LOAD_16dp256b4xES11_NS12_INS13_ILi2ELi4ELi3EEES16_NSS_INSB_IJS17_S1M_EEENSB_IJS1M_SD_EEEEEEENSA_17SM75_U32x4_LDSM_NENSA_21SM90_TMA_STORE_IM2COLES25_NSA_17SM90_U32x4_STSM_NENSA_39AutoVectorizingCopyWithAssumedAlignmentILi128EEEEEEvvEEEEvNT_6ParamsE:
	.zero		3200


//--------------------- SYMBOLS --------------------------

	.type		.nv.reservedSmem.offset0,@object
	.size		.nv.reservedSmem.offset0,0x4
	.type		.nv.reservedSmem.cap,@object
	.size		.nv.reservedSmem.cap,0x4
	.type		__assertfail,@function
